//
// Generated by NVIDIA NVVM Compiler
//
// Compiler Build ID: CL-36424714
// Cuda compilation tools, release 13.0, V13.0.88
// Based on NVVM 20.0.0
//

.version 9.0
.target sm_100
.address_size 64

	// .globl	_Z16arrayOfStructurePK2ssPS_i
.global .align 1 .b8 _ZN34_INTERNAL_49eb39b5_4_k_cu_53a3ca1e4cuda3std3__45__cpo5beginE[1];
.global .align 1 .b8 _ZN34_INTERNAL_49eb39b5_4_k_cu_53a3ca1e4cuda3std3__45__cpo3endE[1];
.global .align 1 .b8 _ZN34_INTERNAL_49eb39b5_4_k_cu_53a3ca1e4cuda3std3__45__cpo6cbeginE[1];
.global .align 1 .b8 _ZN34_INTERNAL_49eb39b5_4_k_cu_53a3ca1e4cuda3std3__45__cpo4cendE[1];
.global .align 1 .b8 _ZN34_INTERNAL_49eb39b5_4_k_cu_53a3ca1e4cuda3std3__45__cpo6rbeginE[1];
.global .align 1 .b8 _ZN34_INTERNAL_49eb39b5_4_k_cu_53a3ca1e4cuda3std3__45__cpo4rendE[1];
.global .align 1 .b8 _ZN34_INTERNAL_49eb39b5_4_k_cu_53a3ca1e4cuda3std3__45__cpo7crbeginE[1];
.global .align 1 .b8 _ZN34_INTERNAL_49eb39b5_4_k_cu_53a3ca1e4cuda3std3__45__cpo5crendE[1];
.global .align 1 .b8 _ZN34_INTERNAL_49eb39b5_4_k_cu_53a3ca1e4cuda3std3__436_GLOBAL__N__49eb39b5_4_k_cu_53a3ca1e6ignoreE[1];
.global .align 1 .b8 _ZN34_INTERNAL_49eb39b5_4_k_cu_53a3ca1e4cuda3std3__419piecewise_constructE[1];
.global .align 1 .b8 _ZN34_INTERNAL_49eb39b5_4_k_cu_53a3ca1e4cuda3std3__48in_placeE[1];
.global .align 1 .b8 _ZN34_INTERNAL_49eb39b5_4_k_cu_53a3ca1e4cuda3std3__420unreachable_sentinelE[1];
.global .align 1 .b8 _ZN34_INTERNAL_49eb39b5_4_k_cu_53a3ca1e4cuda3std3__47nulloptE[1];
.global .align 1 .b8 _ZN34_INTERNAL_49eb39b5_4_k_cu_53a3ca1e4cuda3std3__48unexpectE[1];
.global .align 1 .b8 _ZN34_INTERNAL_49eb39b5_4_k_cu_53a3ca1e4cuda3std6ranges3__45__cpo4swapE[1];
.global .align 1 .b8 _ZN34_INTERNAL_49eb39b5_4_k_cu_53a3ca1e4cuda3std6ranges3__45__cpo9iter_moveE[1];
.global .align 1 .b8 _ZN34_INTERNAL_49eb39b5_4_k_cu_53a3ca1e4cuda3std6ranges3__45__cpo5beginE[1];
.global .align 1 .b8 _ZN34_INTERNAL_49eb39b5_4_k_cu_53a3ca1e4cuda3std6ranges3__45__cpo3endE[1];
.global .align 1 .b8 _ZN34_INTERNAL_49eb39b5_4_k_cu_53a3ca1e4cuda3std6ranges3__45__cpo6cbeginE[1];
.global .align 1 .b8 _ZN34_INTERNAL_49eb39b5_4_k_cu_53a3ca1e4cuda3std6ranges3__45__cpo4cendE[1];
.global .align 1 .b8 _ZN34_INTERNAL_49eb39b5_4_k_cu_53a3ca1e4cuda3std6ranges3__45__cpo7advanceE[1];
.global .align 1 .b8 _ZN34_INTERNAL_49eb39b5_4_k_cu_53a3ca1e4cuda3std6ranges3__45__cpo9iter_swapE[1];
.global .align 1 .b8 _ZN34_INTERNAL_49eb39b5_4_k_cu_53a3ca1e4cuda3std6ranges3__45__cpo4nextE[1];
.global .align 1 .b8 _ZN34_INTERNAL_49eb39b5_4_k_cu_53a3ca1e4cuda3std6ranges3__45__cpo4prevE[1];
.global .align 1 .b8 _ZN34_INTERNAL_49eb39b5_4_k_cu_53a3ca1e4cuda3std6ranges3__45__cpo4dataE[1];
.global .align 1 .b8 _ZN34_INTERNAL_49eb39b5_4_k_cu_53a3ca1e4cuda3std6ranges3__45__cpo5cdataE[1];
.global .align 1 .b8 _ZN34_INTERNAL_49eb39b5_4_k_cu_53a3ca1e4cuda3std6ranges3__45__cpo4sizeE[1];
.global .align 1 .b8 _ZN34_INTERNAL_49eb39b5_4_k_cu_53a3ca1e4cuda3std6ranges3__45__cpo5ssizeE[1];
.global .align 1 .b8 _ZN34_INTERNAL_49eb39b5_4_k_cu_53a3ca1e4cuda3std6ranges3__45__cpo8distanceE[1];
.global .align 1 .b8 _ZN34_INTERNAL_49eb39b5_4_k_cu_53a3ca1e6thrust24THRUST_300001_SM_1000_NS8cuda_cub3parE[1];
.global .align 1 .b8 _ZN34_INTERNAL_49eb39b5_4_k_cu_53a3ca1e6thrust24THRUST_300001_SM_1000_NS8cuda_cub10par_nosyncE[1];
.global .align 1 .b8 _ZN34_INTERNAL_49eb39b5_4_k_cu_53a3ca1e6thrust24THRUST_300001_SM_1000_NS6system6detail10sequential3seqE[1];
.global .align 1 .b8 _ZN34_INTERNAL_49eb39b5_4_k_cu_53a3ca1e6thrust24THRUST_300001_SM_1000_NS12placeholders2_1E[1];
.global .align 1 .b8 _ZN34_INTERNAL_49eb39b5_4_k_cu_53a3ca1e6thrust24THRUST_300001_SM_1000_NS12placeholders2_2E[1];
.global .align 1 .b8 _ZN34_INTERNAL_49eb39b5_4_k_cu_53a3ca1e6thrust24THRUST_300001_SM_1000_NS12placeholders2_3E[1];
.global .align 1 .b8 _ZN34_INTERNAL_49eb39b5_4_k_cu_53a3ca1e6thrust24THRUST_300001_SM_1000_NS12placeholders2_4E[1];
.global .align 1 .b8 _ZN34_INTERNAL_49eb39b5_4_k_cu_53a3ca1e6thrust24THRUST_300001_SM_1000_NS12placeholders2_5E[1];
.global .align 1 .b8 _ZN34_INTERNAL_49eb39b5_4_k_cu_53a3ca1e6thrust24THRUST_300001_SM_1000_NS12placeholders2_6E[1];
.global .align 1 .b8 _ZN34_INTERNAL_49eb39b5_4_k_cu_53a3ca1e6thrust24THRUST_300001_SM_1000_NS12placeholders2_7E[1];
.global .align 1 .b8 _ZN34_INTERNAL_49eb39b5_4_k_cu_53a3ca1e6thrust24THRUST_300001_SM_1000_NS12placeholders2_8E[1];
.global .align 1 .b8 _ZN34_INTERNAL_49eb39b5_4_k_cu_53a3ca1e6thrust24THRUST_300001_SM_1000_NS12placeholders2_9E[1];
.global .align 1 .b8 _ZN34_INTERNAL_49eb39b5_4_k_cu_53a3ca1e6thrust24THRUST_300001_SM_1000_NS12placeholders3_10E[1];
.global .align 1 .b8 _ZN34_INTERNAL_49eb39b5_4_k_cu_53a3ca1e6thrust24THRUST_300001_SM_1000_NS3seqE[1];

.visible .entry _Z16arrayOfStructurePK2ssPS_i(
	.param .u64 .ptr .align 1 _Z16arrayOfStructurePK2ssPS_i_param_0,
	.param .u64 .ptr .align 1 _Z16arrayOfStructurePK2ssPS_i_param_1,
	.param .u32 _Z16arrayOfStructurePK2ssPS_i_param_2
)
{
	.reg .pred 	%p<2>;
	.reg .b32 	%r<9>;
	.reg .b32 	%f<5>;
	.reg .b64 	%rd<8>;

	ld.param.u64 	%rd1, [_Z16arrayOfStructurePK2ssPS_i_param_0];
	ld.param.u64 	%rd2, [_Z16arrayOfStructurePK2ssPS_i_param_1];
	ld.param.u32 	%r2, [_Z16arrayOfStructurePK2ssPS_i_param_2];
	mov.u32 	%r3, %ctaid.x;
	mov.u32 	%r4, %ntid.x;
	mov.u32 	%r5, %ntid.y;
	mov.u32 	%r6, %tid.y;
	mov.u32 	%r7, %tid.x;
	mad.lo.s32 	%r8, %r3, %r5, %r6;
	mad.lo.s32 	%r1, %r8, %r4, %r7;
	setp.ge.s32 	%p1, %r1, %r2;
	@%p1 bra 	$L__BB0_2;
	cvta.to.global.u64 	%rd3, %rd1;
	cvta.to.global.u64 	%rd4, %rd2;
	mul.wide.s32 	%rd5, %r1, 8;
	add.s64 	%rd6, %rd3, %rd5;
	ld.global.nc.f32 	%f1, [%rd6];
	ld.global.nc.f32 	%f2, [%rd6+4];
	add.f32 	%f3, %f1, 0f38D1B717;
	add.f32 	%f4, %f2, 0f38D1B717;
	add.s64 	%rd7, %rd4, %rd5;
	st.global.f32 	[%rd7], %f3;
	st.global.f32 	[%rd7+4], %f4;
$L__BB0_2:
	ret;

}
	// .globl	_Z16structureOfArrayPKfS0_PfS1_i
.visible .entry _Z16structureOfArrayPKfS0_PfS1_i(
	.param .u64 .ptr .align 1 _Z16structureOfArrayPKfS0_PfS1_i_param_0,
	.param .u64 .ptr .align 1 _Z16structureOfArrayPKfS0_PfS1_i_param_1,
	.param .u64 .ptr .align 1 _Z16structureOfArrayPKfS0_PfS1_i_param_2,
	.param .u64 .ptr .align 1 _Z16structureOfArrayPKfS0_PfS1_i_param_3,
	.param .u32 _Z16structureOfArrayPKfS0_PfS1_i_param_4
)
{
	.reg .pred 	%p<2>;
	.reg .b32 	%r<9>;
	.reg .b32 	%f<5>;
	.reg .b64 	%rd<14>;

	ld.param.u64 	%rd1, [_Z16structureOfArrayPKfS0_PfS1_i_param_0];
	ld.param.u64 	%rd2, [_Z16structureOfArrayPKfS0_PfS1_i_param_1];
	ld.param.u64 	%rd3, [_Z16structureOfArrayPKfS0_PfS1_i_param_2];
	ld.param.u64 	%rd4, [_Z16structureOfArrayPKfS0_PfS1_i_param_3];
	ld.param.u32 	%r2, [_Z16structureOfArrayPKfS0_PfS1_i_param_4];
	mov.u32 	%r3, %ctaid.x;
	mov.u32 	%r4, %ntid.x;
	mov.u32 	%r5, %ntid.y;
	mov.u32 	%r6, %tid.y;
	mov.u32 	%r7, %tid.x;
	mad.lo.s32 	%r8, %r3, %r5, %r6;
	mad.lo.s32 	%r1, %r8, %r4, %r7;
	setp.ge.s32 	%p1, %r1, %r2;
	@%p1 bra 	$L__BB1_2;
	cvta.to.global.u64 	%rd5, %rd1;
	cvta.to.global.u64 	%rd6, %rd2;
	cvta.to.global.u64 	%rd7, %rd3;
	cvta.to.global.u64 	%rd8, %rd4;
	mul.wide.s32 	%rd9, %r1, 4;
	add.s64 	%rd10, %rd5, %rd9;
	ld.global.nc.f32 	%f1, [%rd10];
	add.s64 	%rd11, %rd6, %rd9;
	ld.global.nc.f32 	%f2, [%rd11];
	add.f32 	%f3, %f1, 0f38D1B717;
	add.f32 	%f4, %f2, 0f38D1B717;
	add.s64 	%rd12, %rd7, %rd9;
	st.global.f32 	[%rd12], %f3;
	add.s64 	%rd13, %rd8, %rd9;
	st.global.f32 	[%rd13], %f4;
$L__BB1_2:
	ret;

}
	// .globl	_ZN3cub18CUB_300001_SM_10006detail11EmptyKernelIvEEvv
.visible .entry _ZN3cub18CUB_300001_SM_10006detail11EmptyKernelIvEEvv()
{


	ret;

}
	// .globl	_ZN3cub18CUB_300001_SM_10006detail8for_each13static_kernelINS2_12policy_hub_t12policy_500_tEmN6thrust24THRUST_300001_SM_1000_NS8cuda_cub20__uninitialized_fill7functorINS7_10device_ptrIfEEfEEEEvT0_T1_
.visible .entry _ZN3cub18CUB_300001_SM_10006detail8for_each13static_kernelINS2_12policy_hub_t12policy_500_tEmN6thrust24THRUST_300001_SM_1000_NS8cuda_cub20__uninitialized_fill7functorINS7_10device_ptrIfEEfEEEEvT0_T1_(
	.param .u64 _ZN3cub18CUB_300001_SM_10006detail8for_each13static_kernelINS2_12policy_hub_t12policy_500_tEmN6thrust24THRUST_300001_SM_1000_NS8cuda_cub20__uninitialized_fill7functorINS7_10device_ptrIfEEfEEEEvT0_T1__param_0,
	.param .align 8 .b8 _ZN3cub18CUB_300001_SM_10006detail8for_each13static_kernelINS2_12policy_hub_t12policy_500_tEmN6thrust24THRUST_300001_SM_1000_NS8cuda_cub20__uninitialized_fill7functorINS7_10device_ptrIfEEfEEEEvT0_T1__param_1[16]
)
.maxntid 256
{
	.reg .pred 	%p<4>;
	.reg .b16 	%rs<5>;
	.reg .b32 	%r<10>;
	.reg .b32 	%f<3>;
	.reg .b64 	%rd<16>;

	ld.param.f32 	%f2, [_ZN3cub18CUB_300001_SM_10006detail8for_each13static_kernelINS2_12policy_hub_t12policy_500_tEmN6thrust24THRUST_300001_SM_1000_NS8cuda_cub20__uninitialized_fill7functorINS7_10device_ptrIfEEfEEEEvT0_T1__param_1+8];
	ld.param.u64 	%rd4, [_ZN3cub18CUB_300001_SM_10006detail8for_each13static_kernelINS2_12policy_hub_t12policy_500_tEmN6thrust24THRUST_300001_SM_1000_NS8cuda_cub20__uninitialized_fill7functorINS7_10device_ptrIfEEfEEEEvT0_T1__param_1];
	ld.param.u64 	%rd5, [_ZN3cub18CUB_300001_SM_10006detail8for_each13static_kernelINS2_12policy_hub_t12policy_500_tEmN6thrust24THRUST_300001_SM_1000_NS8cuda_cub20__uninitialized_fill7functorINS7_10device_ptrIfEEfEEEEvT0_T1__param_0];
	mov.u32 	%r7, %ctaid.x;
	mul.wide.u32 	%rd1, %r7, 512;
	sub.s64 	%rd2, %rd5, %rd1;
	setp.lt.u64 	%p1, %rd2, 512;
	@%p1 bra 	$L__BB3_2;
	mov.u32 	%r9, %tid.x;
	cvta.to.global.u64 	%rd11, %rd4;
	cvt.u64.u32 	%rd12, %r9;
	add.s64 	%rd13, %rd1, %rd12;
	shl.b64 	%rd14, %rd13, 2;
	add.s64 	%rd15, %rd11, %rd14;
	st.global.f32 	[%rd15], %f2;
	st.global.f32 	[%rd15+1024], %f2;
	bra.uni 	$L__BB3_6;
$L__BB3_2:
	cvta.to.global.u64 	%rd6, %rd4;
	mov.u32 	%r1, %tid.x;
	cvt.u64.u32 	%rd7, %r1;
	setp.le.u64 	%p2, %rd2, %rd7;
	add.s64 	%rd8, %rd1, %rd7;
	shl.b64 	%rd9, %rd8, 2;
	add.s64 	%rd3, %rd6, %rd9;
	@%p2 bra 	$L__BB3_4;
	st.global.f32 	[%rd3], %f2;
$L__BB3_4:
	add.s32 	%r8, %r1, 256;
	cvt.u64.u32 	%rd10, %r8;
	setp.le.u64 	%p3, %rd2, %rd10;
	@%p3 bra 	$L__BB3_6;
	st.global.f32 	[%rd3+1024], %f2;
$L__BB3_6:
	ret;

}


// ===== COMPILED SASS (sm_100) =====

	.target	sm_100

	.elftype	@"ET_EXEC"


//--------------------- .note.nv.tkinfo           --------------------------
	.section	.note.nv.tkinfo,"",@"SHT_NOTE"
	.sectionflags	@"SHF_NOTE_NV_TKINFO"
	.tkinfo
        /*0018*/ 	.word	0x00000002
        /*0030*/ 	.string	""
        /*0030*/ 	.string	"ptxas"
        /*0030*/ 	.string	"Cuda compilation tools, release 13.0, V13.0.88"
        /*0030*/ 	.string	"Build cuda_13.0.r13.0/compiler.36424714_0"
        /*0030*/ 	.string	"-arch sm_100 -m 64 "



//--------------------- .note.nv.cuinfo           --------------------------
	.section	.note.nv.cuinfo,"",@"SHT_NOTE"
	.sectionflags	@"SHF_NOTE_NV_CUINFO"
        /*0018*/ 	.short	0x0002
        /*001a*/ 	.short	0x0064
        /*001c*/ 	.short	0x0082
	.zero		2


//--------------------- .nv.info                  --------------------------
	.section	.nv.info,"",@"SHT_CUDA_INFO"
	.align	4


	//----- nvinfo : EIATTR_REGCOUNT
	.align		4
        /*0000*/ 	.byte	0x04, 0x2f
        /*0002*/ 	.short	(.L_44 - .L_43)
	.align		4
.L_43:
        /*0004*/ 	.word	index@(_Z16arrayOfStructurePK2ssPS_i)
        /*0008*/ 	.word	0x0000000c


	//----- nvinfo : EIATTR_FRAME_SIZE
	.align		4
.L_44:
        /*000c*/ 	.byte	0x04, 0x11
        /*000e*/ 	.short	(.L_46 - .L_45)
	.align		4
.L_45:
        /*0010*/ 	.word	index@(_Z16arrayOfStructurePK2ssPS_i)
        /*0014*/ 	.word	0x00000000


	//----- nvinfo : EIATTR_REGCOUNT
	.align		4
.L_46:
        /*0018*/ 	.byte	0x04, 0x2f
        /*001a*/ 	.short	(.L_48 - .L_47)
	.align		4
.L_47:
        /*001c*/ 	.word	index@(_Z16structureOfArrayPKfS0_PfS1_i)
        /*0020*/ 	.word	0x00000010


	//----- nvinfo : EIATTR_FRAME_SIZE
	.align		4
.L_48:
        /*0024*/ 	.byte	0x04, 0x11
        /*0026*/ 	.short	(.L_50 - .L_49)
	.align		4
.L_49:
        /*0028*/ 	.word	index@(_Z16structureOfArrayPKfS0_PfS1_i)
        /*002c*/ 	.word	0x00000000


	//----- nvinfo : EIATTR_REGCOUNT
	.align		4
.L_50:
        /*0030*/ 	.byte	0x04, 0x2f
        /*0032*/ 	.short	(.L_52 - .L_51)
	.align		4
.L_51:
        /*0034*/ 	.word	index@(_ZN3cub18CUB_300001_SM_10006detail11EmptyKernelIvEEvv)
        /*0038*/ 	.word	0x00000004


	//----- nvinfo : EIATTR_FRAME_SIZE
	.align		4
.L_52:
        /*003c*/ 	.byte	0x04, 0x11
        /*003e*/ 	.short	(.L_54 - .L_53)
	.align		4
.L_53:
        /*0040*/ 	.word	index@(_ZN3cub18CUB_300001_SM_10006detail11EmptyKernelIvEEvv)
        /*0044*/ 	.word	0x00000000


	//----- nvinfo : EIATTR_REGCOUNT
	.align		4
.L_54:
        /*0048*/ 	.byte	0x04, 0x2f
        /*004a*/ 	.short	(.L_56 - .L_55)
	.align		4
.L_55:
        /*004c*/ 	.word	index@(_ZN3cub18CUB_300001_SM_10006detail8for_each13static_kernelINS2_12policy_hub_t12policy_500_tEmN6thrust24THRUST_300001_SM_1000_NS8cuda_cub20__uninitialized_fill7functorINS7_10device_ptrIfEEfEEEEvT0_T1_)
        /*0050*/ 	.word	0x00000008


	//----- nvinfo : EIATTR_FRAME_SIZE
	.align		4
.L_56:
        /*0054*/ 	.byte	0x04, 0x11
        /*0056*/ 	.short	(.L_58 - .L_57)
	.align		4
.L_57:
        /*0058*/ 	.word	index@(_ZN3cub18CUB_300001_SM_10006detail8for_each13static_kernelINS2_12policy_hub_t12policy_500_tEmN6thrust24THRUST_300001_SM_1000_NS8cuda_cub20__uninitialized_fill7functorINS7_10device_ptrIfEEfEEEEvT0_T1_)
        /*005c*/ 	.word	0x00000000


	//----- nvinfo : EIATTR_MIN_STACK_SIZE
	.align		4
.L_58:
        /*0060*/ 	.byte	0x04, 0x12
        /*0062*/ 	.short	(.L_60 - .L_59)
	.align		4
.L_59:
        /*0064*/ 	.word	index@(_ZN3cub18CUB_300001_SM_10006detail8for_each13static_kernelINS2_12policy_hub_t12policy_500_tEmN6thrust24THRUST_300001_SM_1000_NS8cuda_cub20__uninitialized_fill7functorINS7_10device_ptrIfEEfEEEEvT0_T1_)
        /*0068*/ 	.word	0x00000000


	//----- nvinfo : EIATTR_MIN_STACK_SIZE
	.align		4
.L_60:
        /*006c*/ 	.byte	0x04, 0x12
        /*006e*/ 	.short	(.L_62 - .L_61)
	.align		4
.L_61:
        /*0070*/ 	.word	index@(_ZN3cub18CUB_300001_SM_10006detail11EmptyKernelIvEEvv)
        /*0074*/ 	.word	0x00000000


	//----- nvinfo : EIATTR_MIN_STACK_SIZE
	.align		4
.L_62:
        /*0078*/ 	.byte	0x04, 0x12
        /*007a*/ 	.short	(.L_64 - .L_63)
	.align		4
.L_63:
        /*007c*/ 	.word	index@(_Z16structureOfArrayPKfS0_PfS1_i)
        /*0080*/ 	.word	0x00000000


	//----- nvinfo : EIATTR_MIN_STACK_SIZE
	.align		4
.L_64:
        /*0084*/ 	.byte	0x04, 0x12
        /*0086*/ 	.short	(.L_66 - .L_65)
	.align		4
.L_65:
        /*0088*/ 	.word	index@(_Z16arrayOfStructurePK2ssPS_i)
        /*008c*/ 	.word	0x00000000
.L_66:


//--------------------- .nv.compat                --------------------------
	.section	.nv.compat,"",@"SHT_CUDA_COMPAT_INFO"
	.align	4
        /*0000*/ 	.byte	0x02, 0x09, 0x00, 0x00, 0x02, 0x02, 0x01, 0x00, 0x02, 0x05, 0x05, 0x00, 0x03, 0x07, 0x01, 0x01
        /*0010*/ 	.byte	0x02, 0x03, 0x00, 0x00, 0x02, 0x06, 0x01, 0x00, 0x04, 0x0b, 0x08, 0x00, 0x09, 0x00, 0x00, 0x00
        /*0020*/ 	.byte	0x00, 0x00, 0x00, 0x00


//--------------------- .nv.info._ZN3cub18CUB_300001_SM_10006detail8for_each13static_kernelINS2_12policy_hub_t12policy_500_tEmN6thrust24THRUST_300001_SM_1000_NS8cuda_cub20__uninitialized_fill7functorINS7_10device_ptrIfEEfEEEEvT0_T1_ --------------------------
	.section	.nv.info._ZN3cub18CUB_300001_SM_10006detail8for_each13static_kernelINS2_12policy_hub_t12policy_500_tEmN6thrust24THRUST_300001_SM_1000_NS8cuda_cub20__uninitialized_fill7functorINS7_10device_ptrIfEEfEEEEvT0_T1_,"",@"SHT_CUDA_INFO"
	.sectionflags	@""
	.align	4


	//----- nvinfo : EIATTR_CUDA_API_VERSION
	.align		4
        /*0000*/ 	.byte	0x04, 0x37
        /*0002*/ 	.short	(.L_68 - .L_67)
.L_67:
        /*0004*/ 	.word	0x00000082


	//----- nvinfo : EIATTR_KPARAM_INFO
	.align		4
.L_68:
        /*0008*/ 	.byte	0x04, 0x17
        /*000a*/ 	.short	(.L_70 - .L_69)
.L_69:
        /*000c*/ 	.word	0x00000000
        /*0010*/ 	.short	0x0001
        /*0012*/ 	.short	0x0008
        /*0014*/ 	.byte	0x00, 0xf0, 0x41, 0x00


	//----- nvinfo : EIATTR_KPARAM_INFO
	.align		4
.L_70:
        /*0018*/ 	.byte	0x04, 0x17
        /*001a*/ 	.short	(.L_72 - .L_71)
.L_71:
        /*001c*/ 	.word	0x00000000
        /*0020*/ 	.short	0x0000
        /*0022*/ 	.short	0x0000
        /*0024*/ 	.byte	0x00, 0xf0, 0x21, 0x00


	//----- nvinfo : EIATTR_SPARSE_MMA_MASK
	.align		4
.L_72:
        /*0028*/ 	.byte	0x03, 0x50
        /*002a*/ 	.short	0x0000


	//----- nvinfo : EIATTR_MAXREG_COUNT
	.align		4
        /*002c*/ 	.byte	0x03, 0x1b
        /*002e*/ 	.short	0x00ff


	//----- nvinfo : EIATTR_MERCURY_ISA_VERSION
	.align		4
        /*0030*/ 	.byte	0x03, 0x5f
        /*0032*/ 	.short	0x0101


	//----- nvinfo : EIATTR_VRC_CTA_INIT_COUNT
	.align		4
        /*0034*/ 	.byte	0x02, 0x4a
	.zero		1
	.zero		1


	//----- nvinfo : EIATTR_EXIT_INSTR_OFFSETS
	.align		4
        /*0038*/ 	.byte	0x04, 0x1c
        /*003a*/ 	.short	(.L_74 - .L_73)


	//   ....[0]....
.L_73:
        /*003c*/ 	.word	0x00000130


	//   ....[1]....
        /*0040*/ 	.word	0x00000230


	//   ....[2]....
        /*0044*/ 	.word	0x00000260


	//----- nvinfo : EIATTR_MAX_THREADS
	.align		4
.L_74:
        /*0048*/ 	.byte	0x04, 0x05
        /*004a*/ 	.short	(.L_76 - .L_75)
.L_75:
        /*004c*/ 	.word	0x00000100
        /*0050*/ 	.word	0x00000001
        /*0054*/ 	.word	0x00000001


	//----- nvinfo : EIATTR_CBANK_PARAM_SIZE
	.align		4
.L_76:
        /*0058*/ 	.byte	0x03, 0x19
        /*005a*/ 	.short	0x0018


	//----- nvinfo : EIATTR_PARAM_CBANK
	.align		4
        /*005c*/ 	.byte	0x04, 0x0a
        /*005e*/ 	.short	(.L_78 - .L_77)
	.align		4
.L_77:
        /*0060*/ 	.word	index@(.nv.constant0._ZN3cub18CUB_300001_SM_10006detail8for_each13static_kernelINS2_12policy_hub_t12policy_500_tEmN6thrust24THRUST_300001_SM_1000_NS8cuda_cub20__uninitialized_fill7functorINS7_10device_ptrIfEEfEEEEvT0_T1_)
        /*0064*/ 	.short	0x0380
        /*0066*/ 	.short	0x0018


	//----- nvinfo : EIATTR_SW_WAR
	.align		4
.L_78:
        /*0068*/ 	.byte	0x04, 0x36
        /*006a*/ 	.short	(.L_80 - .L_79)
.L_79:
        /*006c*/ 	.word	0x00000008
.L_80:


//--------------------- .nv.info._ZN3cub18CUB_300001_SM_10006detail11EmptyKernelIvEEvv --------------------------
	.section	.nv.info._ZN3cub18CUB_300001_SM_10006detail11EmptyKernelIvEEvv,"",@"SHT_CUDA_INFO"
	.sectionflags	@""
	.align	4


	//----- nvinfo : EIATTR_CUDA_API_VERSION
	.align		4
        /*0000*/ 	.byte	0x04, 0x37
        /*0002*/ 	.short	(.L_82 - .L_81)
.L_81:
        /*0004*/ 	.word	0x00000082


	//----- nvinfo : EIATTR_SPARSE_MMA_MASK
	.align		4
.L_82:
        /*0008*/ 	.byte	0x03, 0x50
        /*000a*/ 	.short	0x0000


	//----- nvinfo : EIATTR_MAXREG_COUNT
	.align		4
        /*000c*/ 	.byte	0x03, 0x1b
        /*000e*/ 	.short	0x00ff


	//----- nvinfo : EIATTR_MERCURY_ISA_VERSION
	.align		4
        /*0010*/ 	.byte	0x03, 0x5f
        /*0012*/ 	.short	0x0101


	//----- nvinfo : EIATTR_VRC_CTA_INIT_COUNT
	.align		4
        /*0014*/ 	.byte	0x02, 0x4a
	.zero		1
	.zero		1


	//----- nvinfo : EIATTR_EXIT_INSTR_OFFSETS
	.align		4
        /*0018*/ 	.byte	0x04, 0x1c
        /*001a*/ 	.short	(.L_84 - .L_83)


	//   ....[0]....
.L_83:
        /*001c*/ 	.word	0x00000010


	//----- nvinfo : EIATTR_SW_WAR
	.align		4
.L_84:
        /*0020*/ 	.byte	0x04, 0x36
        /*0022*/ 	.short	(.L_86 - .L_85)
.L_85:
        /*0024*/ 	.word	0x00000008
.L_86:


//--------------------- .nv.info._Z16structureOfArrayPKfS0_PfS1_i --------------------------
	.section	.nv.info._Z16structureOfArrayPKfS0_PfS1_i,"",@"SHT_CUDA_INFO"
	.sectionflags	@""
	.align	4


	//----- nvinfo : EIATTR_CUDA_API_VERSION
	.align		4
        /*0000*/ 	.byte	0x04, 0x37
        /*0002*/ 	.short	(.L_88 - .L_87)
.L_87:
        /*0004*/ 	.word	0x00000082


	//----- nvinfo : EIATTR_KPARAM_INFO
	.align		4
.L_88:
        /*0008*/ 	.byte	0x04, 0x17
        /*000a*/ 	.short	(.L_90 - .L_89)
.L_89:
        /*000c*/ 	.word	0x00000000
        /*0010*/ 	.short	0x0004
        /*0012*/ 	.short	0x0020
        /*0014*/ 	.byte	0x00, 0xf0, 0x11, 0x00


	//----- nvinfo : EIATTR_KPARAM_INFO
	.align		4
.L_90:
        /*0018*/ 	.byte	0x04, 0x17
        /*001a*/ 	.short	(.L_92 - .L_91)
.L_91:
        /*001c*/ 	.word	0x00000000
        /*0020*/ 	.short	0x0003
        /*0022*/ 	.short	0x0018
        /*0024*/ 	.byte	0x00, 0xf5, 0x21, 0x00


	//----- nvinfo : EIATTR_KPARAM_INFO
	.align		4
.L_92:
        /*0028*/ 	.byte	0x04, 0x17
        /*002a*/ 	.short	(.L_94 - .L_93)
.L_93:
        /*002c*/ 	.word	0x00000000
        /*0030*/ 	.short	0x0002
        /*0032*/ 	.short	0x0010
        /*0034*/ 	.byte	0x00, 0xf5, 0x21, 0x00


	//----- nvinfo : EIATTR_KPARAM_INFO
	.align		4
.L_94:
        /*0038*/ 	.byte	0x04, 0x17
        /*003a*/ 	.short	(.L_96 - .L_95)
.L_95:
        /*003c*/ 	.word	0x00000000
        /*0040*/ 	.short	0x0001
        /*0042*/ 	.short	0x0008
        /*0044*/ 	.byte	0x00, 0xf5, 0x21, 0x00


	//----- nvinfo : EIATTR_KPARAM_INFO
	.align		4
.L_96:
        /*0048*/ 	.byte	0x04, 0x17
        /*004a*/ 	.short	(.L_98 - .L_97)
.L_97:
        /*004c*/ 	.word	0x00000000
        /*0050*/ 	.short	0x0000
        /*0052*/ 	.short	0x0000
        /*0054*/ 	.byte	0x00, 0xf5, 0x21, 0x00


	//----- nvinfo : EIATTR_SPARSE_MMA_MASK
	.align		4
.L_98:
        /*0058*/ 	.byte	0x03, 0x50
        /*005a*/ 	.short	0x0000


	//----- nvinfo : EIATTR_MAXREG_COUNT
	.align		4
        /*005c*/ 	.byte	0x03, 0x1b
        /*005e*/ 	.short	0x00ff


	//----- nvinfo : EIATTR_MERCURY_ISA_VERSION
	.align		4
        /*0060*/ 	.byte	0x03, 0x5f
        /*0062*/ 	.short	0x0101


	//----- nvinfo : EIATTR_VRC_CTA_INIT_COUNT
	.align		4
        /*0064*/ 	.byte	0x02, 0x4a
	.zero		1
	.zero		1


	//----- nvinfo : EIATTR_EXIT_INSTR_OFFSETS
	.align		4
        /*0068*/ 	.byte	0x04, 0x1c
        /*006a*/ 	.short	(.L_100 - .L_99)


	//   ....[0]....
.L_99:
        /*006c*/ 	.word	0x000000a0


	//   ....[1]....
        /*0070*/ 	.word	0x000001a0


	//----- nvinfo : EIATTR_CBANK_PARAM_SIZE
	.align		4
.L_100:
        /*0074*/ 	.byte	0x03, 0x19
        /*0076*/ 	.short	0x0024


	//----- nvinfo : EIATTR_PARAM_CBANK
	.align		4
        /*0078*/ 	.byte	0x04, 0x0a
        /*007a*/ 	.short	(.L_102 - .L_101)
	.align		4
.L_101:
        /*007c*/ 	.word	index@(.nv.constant0._Z16structureOfArrayPKfS0_PfS1_i)
        /*0080*/ 	.short	0x0380
        /*0082*/ 	.short	0x0024


	//----- nvinfo : EIATTR_SW_WAR
	.align		4
.L_102:
        /*0084*/ 	.byte	0x04, 0x36
        /*0086*/ 	.short	(.L_104 - .L_103)
.L_103:
        /*0088*/ 	.word	0x00000008
.L_104:


//--------------------- .nv.info._Z16arrayOfStructurePK2ssPS_i --------------------------
	.section	.nv.info._Z16arrayOfStructurePK2ssPS_i,"",@"SHT_CUDA_INFO"
	.sectionflags	@""
	.align	4


	//----- nvinfo : EIATTR_CUDA_API_VERSION
	.align		4
        /*0000*/ 	.byte	0x04, 0x37
        /*0002*/ 	.short	(.L_106 - .L_105)
.L_105:
        /*0004*/ 	.word	0x00000082


	//----- nvinfo : EIATTR_KPARAM_INFO
	.align		4
.L_106:
        /*0008*/ 	.byte	0x04, 0x17
        /*000a*/ 	.short	(.L_108 - .L_107)
.L_107:
        /*000c*/ 	.word	0x00000000
        /*0010*/ 	.short	0x0002
        /*0012*/ 	.short	0x0010
        /*0014*/ 	.byte	0x00, 0xf0, 0x11, 0x00


	//----- nvinfo : EIATTR_KPARAM_INFO
	.align		4
.L_108:
        /*0018*/ 	.byte	0x04, 0x17
        /*001a*/ 	.short	(.L_110 - .L_109)
.L_109:
        /*001c*/ 	.word	0x00000000
        /*0020*/ 	.short	0x0001
        /*0022*/ 	.short	0x0008
        /*0024*/ 	.byte	0x00, 0xf5, 0x21, 0x00


	//----- nvinfo : EIATTR_KPARAM_INFO
	.align		4
.L_110:
        /*0028*/ 	.byte	0x04, 0x17
        /*002a*/ 	.short	(.L_112 - .L_111)
.L_111:
        /*002c*/ 	.word	0x00000000
        /*0030*/ 	.short	0x0000
        /*0032*/ 	.short	0x0000
        /*0034*/ 	.byte	0x00, 0xf5, 0x21, 0x00


	//----- nvinfo : EIATTR_SPARSE_MMA_MASK
	.align		4
.L_112:
        /*0038*/ 	.byte	0x03, 0x50
        /*003a*/ 	.short	0x0000


	//----- nvinfo : EIATTR_MAXREG_COUNT
	.align		4
        /*003c*/ 	.byte	0x03, 0x1b
        /*003e*/ 	.short	0x00ff


	//----- nvinfo : EIATTR_MERCURY_ISA_VERSION
	.align		4
        /*0040*/ 	.byte	0x03, 0x5f
        /*0042*/ 	.short	0x0101


	//----- nvinfo : EIATTR_VRC_CTA_INIT_COUNT
	.align		4
        /*0044*/ 	.byte	0x02, 0x4a
	.zero		1
	.zero		1


	//----- nvinfo : EIATTR_EXIT_INSTR_OFFSETS
	.align		4
        /*0048*/ 	.byte	0x04, 0x1c
        /*004a*/ 	.short	(.L_114 - .L_113)


	//   ....[0]....
.L_113:
        /*004c*/ 	.word	0x000000a0


	//   ....[1]....
        /*0050*/ 	.word	0x00000160


	//----- nvinfo : EIATTR_CBANK_PARAM_SIZE
	.align		4
.L_114:
        /*0054*/ 	.byte	0x03, 0x19
        /*0056*/ 	.short	0x0014


	//----- nvinfo : EIATTR_PARAM_CBANK
	.align		4
        /*0058*/ 	.byte	0x04, 0x0a
        /*005a*/ 	.short	(.L_116 - .L_115)
	.align		4
.L_115:
        /*005c*/ 	.word	index@(.nv.constant0._Z16arrayOfStructurePK2ssPS_i)
        /*0060*/ 	.short	0x0380
        /*0062*/ 	.short	0x0014


	//----- nvinfo : EIATTR_SW_WAR
	.align		4
.L_116:
        /*0064*/ 	.byte	0x04, 0x36
        /*0066*/ 	.short	(.L_118 - .L_117)
.L_117:
        /*0068*/ 	.word	0x00000008
.L_118:


//--------------------- .nv.callgraph             --------------------------
	.section	.nv.callgraph,"",@"SHT_CUDA_CALLGRAPH"
	.align	4
	.sectionentsize	8
	.align		4
        /*0000*/ 	.word	0x00000000
	.align		4
        /*0004*/ 	.word	0xffffffff
	.align		4
        /*0008*/ 	.word	0x00000000
	.align		4
        /*000c*/ 	.word	0xfffffffe
	.align		4
        /*0010*/ 	.word	0x00000000
	.align		4
        /*0014*/ 	.word	0xfffffffd
	.align		4
        /*0018*/ 	.word	0x00000000
	.align		4
        /*001c*/ 	.word	0xfffffffc


//--------------------- .nv.constant4             --------------------------
	.section	.nv.constant4,"a",@progbits
	.align	8
	.align		8
.nv.constant4:
        /*0000*/ 	.dword	_ZN34_INTERNAL_49eb39b5_4_k_cu_53a3ca1e4cuda3std3__45__cpo5beginE
	.align		8
        /*0008*/ 	.dword	_ZN34_INTERNAL_49eb39b5_4_k_cu_53a3ca1e4cuda3std3__45__cpo3endE
	.align		8
        /*0010*/ 	.dword	_ZN34_INTERNAL_49eb39b5_4_k_cu_53a3ca1e4cuda3std3__45__cpo6cbeginE
	.align		8
        /*0018*/ 	.dword	_ZN34_INTERNAL_49eb39b5_4_k_cu_53a3ca1e4cuda3std3__45__cpo4cendE
	.align		8
        /*0020*/ 	.dword	_ZN34_INTERNAL_49eb39b5_4_k_cu_53a3ca1e4cuda3std3__45__cpo6rbeginE
	.align		8
        /*0028*/ 	.dword	_ZN34_INTERNAL_49eb39b5_4_k_cu_53a3ca1e4cuda3std3__45__cpo4rendE
	.align		8
        /*0030*/ 	.dword	_ZN34_INTERNAL_49eb39b5_4_k_cu_53a3ca1e4cuda3std3__45__cpo7crbeginE
	.align		8
        /*0038*/ 	.dword	_ZN34_INTERNAL_49eb39b5_4_k_cu_53a3ca1e4cuda3std3__45__cpo5crendE
	.align		8
        /*0040*/ 	.dword	_ZN34_INTERNAL_49eb39b5_4_k_cu_53a3ca1e4cuda3std3__436_GLOBAL__N__49eb39b5_4_k_cu_53a3ca1e6ignoreE
	.align		8
        /*0048*/ 	.dword	_ZN34_INTERNAL_49eb39b5_4_k_cu_53a3ca1e4cuda3std3__419piecewise_constructE
	.align		8
        /*0050*/ 	.dword	_ZN34_INTERNAL_49eb39b5_4_k_cu_53a3ca1e4cuda3std3__48in_placeE
	.align		8
        /*0058*/ 	.dword	_ZN34_INTERNAL_49eb39b5_4_k_cu_53a3ca1e4cuda3std3__420unreachable_sentinelE
	.align		8
        /*0060*/ 	.dword	_ZN34_INTERNAL_49eb39b5_4_k_cu_53a3ca1e4cuda3std3__47nulloptE
	.align		8
        /*0068*/ 	.dword	_ZN34_INTERNAL_49eb39b5_4_k_cu_53a3ca1e4cuda3std3__48unexpectE
	.align		8
        /*0070*/ 	.dword	_ZN34_INTERNAL_49eb39b5_4_k_cu_53a3ca1e4cuda3std6ranges3__45__cpo4swapE
	.align		8
        /*0078*/ 	.dword	_ZN34_INTERNAL_49eb39b5_4_k_cu_53a3ca1e4cuda3std6ranges3__45__cpo9iter_moveE
	.align		8
        /*0080*/ 	.dword	_ZN34_INTERNAL_49eb39b5_4_k_cu_53a3ca1e4cuda3std6ranges3__45__cpo5beginE
	.align		8
        /*0088*/ 	.dword	_ZN34_INTERNAL_49eb39b5_4_k_cu_53a3ca1e4cuda3std6ranges3__45__cpo3endE
	.align		8
        /*0090*/ 	.dword	_ZN34_INTERNAL_49eb39b5_4_k_cu_53a3ca1e4cuda3std6ranges3__45__cpo6cbeginE
	.align		8
        /*0098*/ 	.dword	_ZN34_INTERNAL_49eb39b5_4_k_cu_53a3ca1e4cuda3std6ranges3__45__cpo4cendE
	.align		8
        /*00a0*/ 	.dword	_ZN34_INTERNAL_49eb39b5_4_k_cu_53a3ca1e4cuda3std6ranges3__45__cpo7advanceE
	.align		8
        /*00a8*/ 	.dword	_ZN34_INTERNAL_49eb39b5_4_k_cu_53a3ca1e4cuda3std6ranges3__45__cpo9iter_swapE
	.align		8
        /*00b0*/ 	.dword	_ZN34_INTERNAL_49eb39b5_4_k_cu_53a3ca1e4cuda3std6ranges3__45__cpo4nextE
	.align		8
        /*00b8*/ 	.dword	_ZN34_INTERNAL_49eb39b5_4_k_cu_53a3ca1e4cuda3std6ranges3__45__cpo4prevE
	.align		8
        /*00c0*/ 	.dword	_ZN34_INTERNAL_49eb39b5_4_k_cu_53a3ca1e4cuda3std6ranges3__45__cpo4dataE
	.align		8
        /*00c8*/ 	.dword	_ZN34_INTERNAL_49eb39b5_4_k_cu_53a3ca1e4cuda3std6ranges3__45__cpo5cdataE
	.align		8
        /*00d0*/ 	.dword	_ZN34_INTERNAL_49eb39b5_4_k_cu_53a3ca1e4cuda3std6ranges3__45__cpo4sizeE
	.align		8
        /*00d8*/ 	.dword	_ZN34_INTERNAL_49eb39b5_4_k_cu_53a3ca1e4cuda3std6ranges3__45__cpo5ssizeE
	.align		8
        /*00e0*/ 	.dword	_ZN34_INTERNAL_49eb39b5_4_k_cu_53a3ca1e4cuda3std6ranges3__45__cpo8distanceE
	.align		8
        /*00e8*/ 	.dword	_ZN34_INTERNAL_49eb39b5_4_k_cu_53a3ca1e6thrust24THRUST_300001_SM_1000_NS8cuda_cub3parE
	.align		8
        /*00f0*/ 	.dword	_ZN34_INTERNAL_49eb39b5_4_k_cu_53a3ca1e6thrust24THRUST_300001_SM_1000_NS8cuda_cub10par_nosyncE
	.align		8
        /*00f8*/ 	.dword	_ZN34_INTERNAL_49eb39b5_4_k_cu_53a3ca1e6thrust24THRUST_300001_SM_1000_NS6system6detail10sequential3seqE
	.align		8
        /*0100*/ 	.dword	_ZN34_INTERNAL_49eb39b5_4_k_cu_53a3ca1e6thrust24THRUST_300001_SM_1000_NS12placeholders2_1E
	.align		8
        /*0108*/ 	.dword	_ZN34_INTERNAL_49eb39b5_4_k_cu_53a3ca1e6thrust24THRUST_300001_SM_1000_NS12placeholders2_2E
	.align		8
        /*0110*/ 	.dword	_ZN34_INTERNAL_49eb39b5_4_k_cu_53a3ca1e6thrust24THRUST_300001_SM_1000_NS12placeholders2_3E
	.align		8
        /*0118*/ 	.dword	_ZN34_INTERNAL_49eb39b5_4_k_cu_53a3ca1e6thrust24THRUST_300001_SM_1000_NS12placeholders2_4E
	.align		8
        /*0120*/ 	.dword	_ZN34_INTERNAL_49eb39b5_4_k_cu_53a3ca1e6thrust24THRUST_300001_SM_1000_NS12placeholders2_5E
	.align		8
        /*0128*/ 	.dword	_ZN34_INTERNAL_49eb39b5_4_k_cu_53a3ca1e6thrust24THRUST_300001_SM_1000_NS12placeholders2_6E
	.align		8
        /*0130*/ 	.dword	_ZN34_INTERNAL_49eb39b5_4_k_cu_53a3ca1e6thrust24THRUST_300001_SM_1000_NS12placeholders2_7E
	.align		8
        /*0138*/ 	.dword	_ZN34_INTERNAL_49eb39b5_4_k_cu_53a3ca1e6thrust24THRUST_300001_SM_1000_NS12placeholders2_8E
	.align		8
        /*0140*/ 	.dword	_ZN34_INTERNAL_49eb39b5_4_k_cu_53a3ca1e6thrust24THRUST_300001_SM_1000_NS12placeholders2_9E
	.align		8
        /*0148*/ 	.dword	_ZN34_INTERNAL_49eb39b5_4_k_cu_53a3ca1e6thrust24THRUST_300001_SM_1000_NS12placeholders3_10E
	.align		8
        /*0150*/ 	.dword	_ZN34_INTERNAL_49eb39b5_4_k_cu_53a3ca1e6thrust24THRUST_300001_SM_1000_NS3seqE


//--------------------- .text._ZN3cub18CUB_300001_SM_10006detail8for_each13static_kernelINS2_12policy_hub_t12policy_500_tEmN6thrust24THRUST_300001_SM_1000_NS8cuda_cub20__uninitialized_fill7functorINS7_10device_ptrIfEEfEEEEvT0_T1_ --------------------------
	.section	.text._ZN3cub18CUB_300001_SM_10006detail8for_each13static_kernelINS2_12policy_hub_t12policy_500_tEmN6thrust24THRUST_300001_SM_1000_NS8cuda_cub20__uninitialized_fill7functorINS7_10device_ptrIfEEfEEEEvT0_T1_,"ax",@progbits
	.align	128
        .global         _ZN3cub18CUB_300001_SM_10006detail8for_each13static_kernelINS2_12policy_hub_t12policy_500_tEmN6thrust24THRUST_300001_SM_1000_NS8cuda_cub20__uninitialized_fill7functorINS7_10device_ptrIfEEfEEEEvT0_T1_
        .type           _ZN3cub18CUB_300001_SM_10006detail8for_each13static_kernelINS2_12policy_hub_t12policy_500_tEmN6thrust24THRUST_300001_SM_1000_NS8cuda_cub20__uninitialized_fill7functorINS7_10device_ptrIfEEfEEEEvT0_T1_,@function
        .size           _ZN3cub18CUB_300001_SM_10006detail8for_each13static_kernelINS2_12policy_hub_t12policy_500_tEmN6thrust24THRUST_300001_SM_1000_NS8cuda_cub20__uninitialized_fill7functorINS7_10device_ptrIfEEfEEEEvT0_T1_,(.L_x_5 - _ZN3cub18CUB_300001_SM_10006detail8for_each13static_kernelINS2_12policy_hub_t12policy_500_tEmN6thrust24THRUST_300001_SM_1000_NS8cuda_cub20__uninitialized_fill7functorINS7_10device_ptrIfEEfEEEEvT0_T1_)
        .other          _ZN3cub18CUB_300001_SM_10006detail8for_each13static_kernelINS2_12policy_hub_t12policy_500_tEmN6thrust24THRUST_300001_SM_1000_NS8cuda_cub20__uninitialized_fill7functorINS7_10device_ptrIfEEfEEEEvT0_T1_,@"STO_CUDA_ENTRY STV_DEFAULT"
_ZN3cub18CUB_300001_SM_10006detail8for_each13static_kernelINS2_12policy_hub_t12policy_500_tEmN6thrust24THRUST_300001_SM_1000_NS8cuda_cub20__uninitialized_fill7functorINS7_10device_ptrIfEEfEEEEvT0_T1_:
.text._ZN3cub18CUB_300001_SM_10006detail8for_each13static_kernelINS2_12policy_hub_t12policy_500_tEmN6thrust24THRUST_300001_SM_1000_NS8cuda_cub20__uninitialized_fill7functorINS7_10device_ptrIfEEfEEEEvT0_T1_:
[----:B------:R-:W-:Y:S08]  /*0000*/  LDC R1, c[0x0][0x37c] ;  /* 0x0000df00ff017b82 */ /* 0x000ff00000000800 */
[----:B------:R-:W0:Y:S01]  /*0010*/  S2UR UR4, SR_CTAID.X ;  /* 0x00000000000479c3 */ /* 0x000e220000002500 */
[----:B------:R-:W1:Y:S01]  /*0020*/  LDCU.64 UR6, c[0x0][0x380] ;  /* 0x00007000ff0677ac */ /* 0x000e620008000a00 */
[----:B------:R-:W2:Y:S01]  /*0030*/  LDCU.64 UR8, c[0x0][0x358] ;  /* 0x00006b00ff0877ac */ /* 0x000ea20008000a00 */
[----:B0-----:R-:W-:-:S04]  /*0040*/  UIMAD.WIDE.U32 UR4, UR4, 0x200, URZ ;  /* 0x00000200040478a5 */ /* 0x001fc8000f8e00ff */
[----:B-1----:R-:W-:-:S04]  /*0050*/  UIADD3 UR6, UP0, UPT, -UR4, UR6, URZ ;  /* 0x0000000604067290 */ /* 0x002fc8000ff1e1ff */
[----:B------:R-:W-:Y:S02]  /*0060*/  UIADD3.X UR7, UPT, UPT, ~UR5, UR7, URZ, UP0, !UPT ;  /* 0x0000000705077290 */ /* 0x000fe400087fe5ff */
[----:B------:R-:W-:-:S04]  /*0070*/  UISETP.GE.U32.AND UP0, UPT, UR6, 0x200, UPT ;  /* 0x000002000600788c */ /* 0x000fc8000bf06070 */
[----:B------:R-:W-:-:S09]  /*0080*/  UISETP.GE.U32.AND.EX UP0, UPT, UR7, URZ, UPT, UP0 ;  /* 0x000000ff0700728c */ /* 0x000fd2000bf06100 */
[----:B--2---:R-:W-:Y:S05]  /*0090*/  BRA.U !UP0, `(.L_x_0) ;  /* 0x0000000108287547 */ /* 0x004fea000b800000 */
[----:B------:R-:W0:Y:S01]  /*00a0*/  S2R R0, SR_TID.X ;  /* 0x0000000000007919 */ /* 0x000e220000002100 */
[----:B------:R-:W1:Y:S01]  /*00b0*/  LDCU.64 UR6, c[0x0][0x388] ;  /* 0x00007100ff0677ac */ /* 0x000e620008000a00 */
[----:B------:R-:W2:Y:S01]  /*00c0*/  LDC R5, c[0x0][0x390] ;  /* 0x0000e400ff057b82 */ /* 0x000ea20000000800 */
[----:B0-----:R-:W-:-:S05]  /*00d0*/  IADD3 R0, P0, PT, R0, UR4, RZ ;  /* 0x0000000400007c10 */ /* 0x001fca000ff1e0ff */
[----:B------:R-:W-:Y:S01]  /*00e0*/  IMAD.X R3, RZ, RZ, UR5, P0 ;  /* 0x00000005ff037e24 */ /* 0x000fe200080e06ff */
[----:B-1----:R-:W-:-:S04]  /*00f0*/  LEA R2, P0, R0, UR6, 0x2 ;  /* 0x0000000600027c11 */ /* 0x002fc8000f8010ff */
[----:B------:R-:W-:-:S05]  /*0100*/  LEA.HI.X R3, R0, UR7, R3, 0x2, P0 ;  /* 0x0000000700037c11 */ /* 0x000fca00080f1403 */
[----:B--2---:R-:W-:Y:S04]  /*0110*/  STG.E desc[UR8][R2.64], R5 ;  /* 0x0000000502007986 */ /* 0x004fe8000c101908 */
[----:B------:R-:W-:Y:S01]  /*0120*/  STG.E desc[UR8][R2.64+0x400], R5 ;  /* 0x0004000502007986 */ /* 0x000fe2000c101908 */
[----:B------:R-:W-:Y:S05]  /*0130*/  EXIT ;  /* 0x000000000000794d */ /* 0x000fea0003800000 */
.L_x_0:
[----:B------:R-:W0:Y:S01]  /*0140*/  S2R R0, SR_TID.X ;  /* 0x0000000000007919 */ /* 0x000e220000002100 */
[----:B------:R-:W-:Y:S01]  /*0150*/  IMAD.U32 R2, RZ, RZ, UR7 ;  /* 0x00000007ff027e24 */ /* 0x000fe2000f8e00ff */
[----:B------:R-:W1:Y:S01]  /*0160*/  LDCU.64 UR10, c[0x0][0x388] ;  /* 0x00007100ff0a77ac */ /* 0x000e620008000a00 */
[----:B------:R-:W-:Y:S01]  /*0170*/  IMAD.U32 R4, RZ, RZ, UR7 ;  /* 0x00000007ff047e24 */ /* 0x000fe2000f8e00ff */
[----:B0-----:R-:W-:-:S04]  /*0180*/  ISETP.LT.U32.AND P0, PT, R0, UR6, PT ;  /* 0x0000000600007c0c */ /* 0x001fc8000bf01070 */
[----:B------:R-:W-:Y:S01]  /*0190*/  ISETP.GT.U32.AND.EX P0, PT, R2, RZ, PT, P0 ;  /* 0x000000ff0200720c */ /* 0x000fe20003f04100 */
[C---:B------:R-:W-:Y:S01]  /*01a0*/  VIADD R2, R0.reuse, 0x100 ;  /* 0x0000010000027836 */ /* 0x040fe20000000000 */
[----:B------:R-:W-:-:S04]  /*01b0*/  IADD3 R0, P2, PT, R0, UR4, RZ ;  /* 0x0000000400007c10 */ /* 0x000fc8000ff5e0ff */
[----:B------:R-:W-:Y:S01]  /*01c0*/  ISETP.LT.U32.AND P1, PT, R2, UR6, PT ;  /* 0x0000000602007c0c */ /* 0x000fe2000bf21070 */
[----:B------:R-:W-:Y:S01]  /*01d0*/  IMAD.X R3, RZ, RZ, UR5, P2 ;  /* 0x00000005ff037e24 */ /* 0x000fe200090e06ff */
[----:B-1----:R-:W-:Y:S02]  /*01e0*/  LEA R2, P2, R0, UR10, 0x2 ;  /* 0x0000000a00027c11 */ /* 0x002fe4000f8410ff */
[----:B------:R-:W-:Y:S02]  /*01f0*/  ISETP.GT.U32.AND.EX P1, PT, R4, RZ, PT, P1 ;  /* 0x000000ff0400720c */ /* 0x000fe40003f24110 */
[----:B------:R-:W-:Y:S01]  /*0200*/  LEA.HI.X R3, R0, UR11, R3, 0x2, P2 ;  /* 0x0000000b00037c11 */ /* 0x000fe200090f1403 */
[----:B------:R-:W0:Y:S04]  /*0210*/  @P0 LDC R5, c[0x0][0x390] ;  /* 0x0000e400ff050b82 */ /* 0x000e280000000800 */
[----:B0-----:R0:W-:Y:S06]  /*0220*/  @P0 STG.E desc[UR8][R2.64], R5 ;  /* 0x0000000502000986 */ /* 0x0011ec000c101908 */
[----:B------:R-:W-:Y:S05]  /*0230*/  @!P1 EXIT ;  /* 0x000000000000994d */ /* 0x000fea0003800000 */
[----:B0-----:R-:W0:Y:S02]  /*0240*/  LDC R5, c[0x0][0x390] ;  /* 0x0000e400ff057b82 */ /* 0x001e240000000800 */
[----:B0-----:R-:W-:Y:S01]  /*0250*/  STG.E desc[UR8][R2.64+0x400], R5 ;  /* 0x0004000502007986 */ /* 0x001fe2000c101908 */
[----:B------:R-:W-:Y:S05]  /*0260*/  EXIT ;  /* 0x000000000000794d */ /* 0x000fea0003800000 */
.L_x_1:
[----:B------:R-:W-:-:S00]  /*0270*/  BRA `(.L_x_1) ;  /* 0xfffffffc00fc7947 */ /* 0x000fc0000383ffff */
[----:B------:R-:W-:-:S00]  /*0280*/  NOP ;  /* 0x0000000000007918 */ /* 0x000fc00000000000 */
[----:B------:R-:W-:-:S00]  /*0290*/  NOP ;  /* 0x0000000000007918 */ /* 0x000fc00000000000 */
[----:B------:R-:W-:-:S00]  /*02a0*/  NOP ;  /* 0x0000000000007918 */ /* 0x000fc00000000000 */
[----:B------:R-:W-:-:S00]  /*02b0*/  NOP ;  /* 0x0000000000007918 */ /* 0x000fc00000000000 */
[----:B------:R-:W-:-:S00]  /*02c0*/  NOP ;  /* 0x0000000000007918 */ /* 0x000fc00000000000 */
[----:B------:R-:W-:-:S00]  /*02d0*/  NOP ;  /* 0x0000000000007918 */ /* 0x000fc00000000000 */
[----:B------:R-:W-:-:S00]  /*02e0*/  NOP ;  /* 0x0000000000007918 */ /* 0x000fc00000000000 */
[----:B------:R-:W-:-:S00]  /*02f0*/  NOP ;  /* 0x0000000000007918 */ /* 0x000fc00000000000 */
.L_x_5:


//--------------------- .text._ZN3cub18CUB_300001_SM_10006detail11EmptyKernelIvEEvv --------------------------
	.section	.text._ZN3cub18CUB_300001_SM_10006detail11EmptyKernelIvEEvv,"ax",@progbits
	.align	128
        .global         _ZN3cub18CUB_300001_SM_10006detail11EmptyKernelIvEEvv
        .type           _ZN3cub18CUB_300001_SM_10006detail11EmptyKernelIvEEvv,@function
        .size           _ZN3cub18CUB_300001_SM_10006detail11EmptyKernelIvEEvv,(.L_x_6 - _ZN3cub18CUB_300001_SM_10006detail11EmptyKernelIvEEvv)
        .other          _ZN3cub18CUB_300001_SM_10006detail11EmptyKernelIvEEvv,@"STO_CUDA_ENTRY STV_DEFAULT"
_ZN3cub18CUB_300001_SM_10006detail11EmptyKernelIvEEvv:
.text._ZN3cub18CUB_300001_SM_10006detail11EmptyKernelIvEEvv:
[----:B------:R-:W-:Y:S01]  /*0000*/  LDC R1, c[0x0][0x37c] ;  /* 0x0000df00ff017b82 */ /* 0x000fe20000000800 */
[----:B------:R-:W-:Y:S05]  /*0010*/  EXIT ;  /* 0x000000000000794d */ /* 0x000fea0003800000 */
.L_x_2:
        /* <DEDUP_REMOVED lines=14> */
.L_x_6:


//--------------------- .text._Z16structureOfArrayPKfS0_PfS1_i --------------------------
	.section	.text._Z16structureOfArrayPKfS0_PfS1_i,"ax",@progbits
	.align	128
        .global         _Z16structureOfArrayPKfS0_PfS1_i
        .type           _Z16structureOfArrayPKfS0_PfS1_i,@function
        .size           _Z16structureOfArrayPKfS0_PfS1_i,(.L_x_7 - _Z16structureOfArrayPKfS0_PfS1_i)
        .other          _Z16structureOfArrayPKfS0_PfS1_i,@"STO_CUDA_ENTRY STV_DEFAULT"
_Z16structureOfArrayPKfS0_PfS1_i:
.text._Z16structureOfArrayPKfS0_PfS1_i:
[----:B------:R-:W-:Y:S01]  /*0000*/  LDC R1, c[0x0][0x37c] ;  /* 0x0000df00ff017b82 */ /* 0x000fe20000000800 */
[----:B------:R-:W0:Y:S01]  /*0010*/  S2R R3, SR_TID.Y ;  /* 0x0000000000037919 */ /* 0x000e220000002200 */
[----:B------:R-:W1:Y:S06]  /*0020*/  LDCU UR5, c[0x0][0x360] ;  /* 0x00006c00ff0577ac */ /* 0x000e6c0008000800 */
[----:B------:R-:W0:Y:S01]  /*0030*/  S2UR UR4, SR_CTAID.X ;  /* 0x00000000000479c3 */ /* 0x000e220000002500 */
[----:B------:R-:W1:Y:S01]  /*0040*/  S2R R11, SR_TID.X ;  /* 0x00000000000b7919 */ /* 0x000e620000002100 */
[----:B------:R-:W2:Y:S06]  /*0050*/  LDCU UR6, c[0x0][0x3a0] ;  /* 0x00007400ff0677ac */ /* 0x000eac0008000800 */
[----:B------:R-:W0:Y:S02]  /*0060*/  LDC R0, c[0x0][0x364] ;  /* 0x0000d900ff007b82 */ /* 0x000e240000000800 */
[----:B0-----:R-:W-:-:S04]  /*0070*/  IMAD R0, R0, UR4, R3 ;  /* 0x0000000400007c24 */ /* 0x001fc8000f8e0203 */
[----:B-1----:R-:W-:-:S05]  /*0080*/  IMAD R11, R0, UR5, R11 ;  /* 0x00000005000b7c24 */ /* 0x002fca000f8e020b */
[----:B--2---:R-:W-:-:S13]  /*0090*/  ISETP.GE.AND P0, PT, R11, UR6, PT ;  /* 0x000000060b007c0c */ /* 0x004fda000bf06270 */
[----:B------:R-:W-:Y:S05]  /*00a0*/  @P0 EXIT ;  /* 0x000000000000094d */ /* 0x000fea0003800000 */
[----:B------:R-:W0:Y:S01]  /*00b0*/  LDC.64 R2, c[0x0][0x380] ;  /* 0x0000e000ff027b82 */ /* 0x000e220000000a00 */
[----:B------:R-:W1:Y:S07]  /*00c0*/  LDCU.64 UR4, c[0x0][0x358] ;  /* 0x00006b00ff0477ac */ /* 0x000e6e0008000a00 */
[----:B------:R-:W2:Y:S08]  /*00d0*/  LDC.64 R4, c[0x0][0x388] ;  /* 0x0000e200ff047b82 */ /* 0x000eb00000000a00 */
[----:B------:R-:W3:Y:S01]  /*00e0*/  LDC.64 R6, c[0x0][0x390] ;  /* 0x0000e400ff067b82 */ /* 0x000ee20000000a00 */
[----:B0-----:R-:W-:-:S07]  /*00f0*/  IMAD.WIDE R2, R11, 0x4, R2 ;  /* 0x000000040b027825 */ /* 0x001fce00078e0202 */
[----:B------:R-:W0:Y:S01]  /*0100*/  LDC.64 R8, c[0x0][0x398] ;  /* 0x0000e600ff087b82 */ /* 0x000e220000000a00 */
[----:B-1----:R-:W4:Y:S01]  /*0110*/  LDG.E.CONSTANT R2, desc[UR4][R2.64] ;  /* 0x0000000402027981 */ /* 0x002f22000c1e9900 */
[----:B--2---:R-:W-:-:S06]  /*0120*/  IMAD.WIDE R4, R11, 0x4, R4 ;  /* 0x000000040b047825 */ /* 0x004fcc00078e0204 */
[----:B------:R-:W2:Y:S01]  /*0130*/  LDG.E.CONSTANT R4, desc[UR4][R4.64] ;  /* 0x0000000404047981 */ /* 0x000ea2000c1e9900 */
[----:B---3--:R-:W-:-:S04]  /*0140*/  IMAD.WIDE R6, R11, 0x4, R6 ;  /* 0x000000040b067825 */ /* 0x008fc800078e0206 */
[----:B0-----:R-:W-:-:S04]  /*0150*/  IMAD.WIDE R8, R11, 0x4, R8 ;  /* 0x000000040b087825 */ /* 0x001fc800078e0208 */
[----:B----4-:R-:W-:Y:S01]  /*0160*/  FADD R11, R2, 9.9999997473787516356e-05 ;  /* 0x38d1b717020b7421 */ /* 0x010fe20000000000 */
[----:B--2---:R-:W-:-:S04]  /*0170*/  FADD R13, R4, 9.9999997473787516356e-05 ;  /* 0x38d1b717040d7421 */ /* 0x004fc80000000000 */
[----:B------:R-:W-:Y:S04]  /*0180*/  STG.E desc[UR4][R6.64], R11 ;  /* 0x0000000b06007986 */ /* 0x000fe8000c101904 */
[----:B------:R-:W-:Y:S01]  /*0190*/  STG.E desc[UR4][R8.64], R13 ;  /* 0x0000000d08007986 */ /* 0x000fe2000c101904 */
[----:B------:R-:W-:Y:S05]  /*01a0*/  EXIT ;  /* 0x000000000000794d */ /* 0x000fea0003800000 */
.L_x_3:
        /* <DEDUP_REMOVED lines=13> */
.L_x_7:


//--------------------- .text._Z16arrayOfStructurePK2ssPS_i --------------------------
	.section	.text._Z16arrayOfStructurePK2ssPS_i,"ax",@progbits
	.align	128
        .global         _Z16arrayOfStructurePK2ssPS_i
        .type           _Z16arrayOfStructurePK2ssPS_i,@function
        .size           _Z16arrayOfStructurePK2ssPS_i,(.L_x_8 - _Z16arrayOfStructurePK2ssPS_i)
        .other          _Z16arrayOfStructurePK2ssPS_i,@"STO_CUDA_ENTRY STV_DEFAULT"
_Z16arrayOfStructurePK2ssPS_i:
.text._Z16arrayOfStructurePK2ssPS_i:
        /* <DEDUP_REMOVED lines=13> */
[----:B------:R-:W2:Y:S01]  /*00d0*/  LDC.64 R4, c[0x0][0x388] ;  /* 0x0000e200ff047b82 */ /* 0x000ea20000000a00 */
[----:B0-----:R-:W-:-:S05]  /*00e0*/  IMAD.WIDE R2, R7, 0x8, R2 ;  /* 0x0000000807027825 */ /* 0x001fca00078e0202 */
[----:B-1----:R-:W3:Y:S04]  /*00f0*/  LDG.E.CONSTANT R0, desc[UR4][R2.64] ;  /* 0x0000000402007981 */ /* 0x002ee8000c1e9900 */
[----:B------:R-:W4:Y:S01]  /*0100*/  LDG.E.CONSTANT R6, desc[UR4][R2.64+0x4] ;  /* 0x0000040402067981 */ /* 0x000f22000c1e9900 */
[----:B--2---:R-:W-:-:S04]  /*0110*/  IMAD.WIDE R4, R7, 0x8, R4 ;  /* 0x0000000807047825 */ /* 0x004fc800078e0204 */
[----:B---3--:R-:W-:Y:S01]  /*0120*/  FADD R7, R0, 9.9999997473787516356e-05 ;  /* 0x38d1b71700077421 */ /* 0x008fe20000000000 */
[----:B----4-:R-:W-:-:S04]  /*0130*/  FADD R9, R6, 9.9999997473787516356e-05 ;  /* 0x38d1b71706097421 */ /* 0x010fc80000000000 */
[----:B------:R-:W-:Y:S04]  /*0140*/  STG.E desc[UR4][R4.64], R7 ;  /* 0x0000000704007986 */ /* 0x000fe8000c101904 */
[----:B------:R-:W-:Y:S01]  /*0150*/  STG.E desc[UR4][R4.64+0x4], R9 ;  /* 0x0000040904007986 */ /* 0x000fe2000c101904 */
[----:B------:R-:W-:Y:S05]  /*0160*/  EXIT ;  /* 0x000000000000794d */ /* 0x000fea0003800000 */
.L_x_4:
        /* <DEDUP_REMOVED lines=9> */
.L_x_8:


//--------------------- .nv.shared.reserved.0     --------------------------
	.section	.nv.shared.reserved.0,"aw",@nobits
	.weak		__nv_reservedSMEM_offset_0_alias
	.size		__nv_reservedSMEM_offset_0_alias, 0, 64
	.other		__nv_reservedSMEM_offset_0_alias,@"STO_CUDA_RESERVED_SHARED STV_DEFAULT"
__nv_reservedSMEM_offset_0_alias:
	.zero		0
	.zero		64


//--------------------- .nv.global                --------------------------
	.section	.nv.global,"aw",@nobits
.nv.global:
	.type		_ZN34_INTERNAL_49eb39b5_4_k_cu_53a3ca1e6thrust24THRUST_300001_SM_1000_NS3seqE,@object
	.size		_ZN34_INTERNAL_49eb39b5_4_k_cu_53a3ca1e6thrust24THRUST_300001_SM_1000_NS3seqE,(_ZN34_INTERNAL_49eb39b5_4_k_cu_53a3ca1e4cuda3std3__48in_placeE - _ZN34_INTERNAL_49eb39b5_4_k_cu_53a3ca1e6thrust24THRUST_300001_SM_1000_NS3seqE)
_ZN34_INTERNAL_49eb39b5_4_k_cu_53a3ca1e6thrust24THRUST_300001_SM_1000_NS3seqE:
	.zero		1
	.type		_ZN34_INTERNAL_49eb39b5_4_k_cu_53a3ca1e4cuda3std3__48in_placeE,@object
	.size		_ZN34_INTERNAL_49eb39b5_4_k_cu_53a3ca1e4cuda3std3__48in_placeE,(_ZN34_INTERNAL_49eb39b5_4_k_cu_53a3ca1e4cuda3std6ranges3__45__cpo4sizeE - _ZN34_INTERNAL_49eb39b5_4_k_cu_53a3ca1e4cuda3std3__48in_placeE)
_ZN34_INTERNAL_49eb39b5_4_k_cu_53a3ca1e4cuda3std3__48in_placeE:
	.zero		1
	.type		_ZN34_INTERNAL_49eb39b5_4_k_cu_53a3ca1e4cuda3std6ranges3__45__cpo4sizeE,@object
	.size		_ZN34_INTERNAL_49eb39b5_4_k_cu_53a3ca1e4cuda3std6ranges3__45__cpo4sizeE,(_ZN34_INTERNAL_49eb39b5_4_k_cu_53a3ca1e6thrust24THRUST_300001_SM_1000_NS12placeholders2_3E - _ZN34_INTERNAL_49eb39b5_4_k_cu_53a3ca1e4cuda3std6ranges3__45__cpo4sizeE)
_ZN34_INTERNAL_49eb39b5_4_k_cu_53a3ca1e4cuda3std6ranges3__45__cpo4sizeE:
	.zero		1
	.type		_ZN34_INTERNAL_49eb39b5_4_k_cu_53a3ca1e6thrust24THRUST_300001_SM_1000_NS12placeholders2_3E,@object
	.size		_ZN34_INTERNAL_49eb39b5_4_k_cu_53a3ca1e6thrust24THRUST_300001_SM_1000_NS12placeholders2_3E,(_ZN34_INTERNAL_49eb39b5_4_k_cu_53a3ca1e4cuda3std3__45__cpo6cbeginE - _ZN34_INTERNAL_49eb39b5_4_k_cu_53a3ca1e6thrust24THRUST_300001_SM_1000_NS12placeholders2_3E)
_ZN34_INTERNAL_49eb39b5_4_k_cu_53a3ca1e6thrust24THRUST_300001_SM_1000_NS12placeholders2_3E:
	.zero		1
	.type		_ZN34_INTERNAL_49eb39b5_4_k_cu_53a3ca1e4cuda3std3__45__cpo6cbeginE,@object
	.size		_ZN34_INTERNAL_49eb39b5_4_k_cu_53a3ca1e4cuda3std3__45__cpo6cbeginE,(_ZN34_INTERNAL_49eb39b5_4_k_cu_53a3ca1e4cuda3std6ranges3__45__cpo6cbeginE - _ZN34_INTERNAL_49eb39b5_4_k_cu_53a3ca1e4cuda3std3__45__cpo6cbeginE)
_ZN34_INTERNAL_49eb39b5_4_k_cu_53a3ca1e4cuda3std3__45__cpo6cbeginE:
	.zero		1
	.type		_ZN34_INTERNAL_49eb39b5_4_k_cu_53a3ca1e4cuda3std6ranges3__45__cpo6cbeginE,@object
	.size		_ZN34_INTERNAL_49eb39b5_4_k_cu_53a3ca1e4cuda3std6ranges3__45__cpo6cbeginE,(_ZN34_INTERNAL_49eb39b5_4_k_cu_53a3ca1e6thrust24THRUST_300001_SM_1000_NS12placeholders2_7E - _ZN34_INTERNAL_49eb39b5_4_k_cu_53a3ca1e4cuda3std6ranges3__45__cpo6cbeginE)
_ZN34_INTERNAL_49eb39b5_4_k_cu_53a3ca1e4cuda3std6ranges3__45__cpo6cbeginE:
	.zero		1
	.type		_ZN34_INTERNAL_49eb39b5_4_k_cu_53a3ca1e6thrust24THRUST_300001_SM_1000_NS12placeholders2_7E,@object
	.size		_ZN34_INTERNAL_49eb39b5_4_k_cu_53a3ca1e6thrust24THRUST_300001_SM_1000_NS12placeholders2_7E,(_ZN34_INTERNAL_49eb39b5_4_k_cu_53a3ca1e4cuda3std3__45__cpo7crbeginE - _ZN34_INTERNAL_49eb39b5_4_k_cu_53a3ca1e6thrust24THRUST_300001_SM_1000_NS12placeholders2_7E)
_ZN34_INTERNAL_49eb39b5_4_k_cu_53a3ca1e6thrust24THRUST_300001_SM_1000_NS12placeholders2_7E:
	.zero		1
	.type		_ZN34_INTERNAL_49eb39b5_4_k_cu_53a3ca1e4cuda3std3__45__cpo7crbeginE,@object
	.size		_ZN34_INTERNAL_49eb39b5_4_k_cu_53a3ca1e4cuda3std3__45__cpo7crbeginE,(_ZN34_INTERNAL_49eb39b5_4_k_cu_53a3ca1e4cuda3std6ranges3__45__cpo4nextE - _ZN34_INTERNAL_49eb39b5_4_k_cu_53a3ca1e4cuda3std3__45__cpo7crbeginE)
_ZN34_INTERNAL_49eb39b5_4_k_cu_53a3ca1e4cuda3std3__45__cpo7crbeginE:
	.zero		1
	.type		_ZN34_INTERNAL_49eb39b5_4_k_cu_53a3ca1e4cuda3std6ranges3__45__cpo4nextE,@object
	.size		_ZN34_INTERNAL_49eb39b5_4_k_cu_53a3ca1e4cuda3std6ranges3__45__cpo4nextE,(_ZN34_INTERNAL_49eb39b5_4_k_cu_53a3ca1e4cuda3std6ranges3__45__cpo4swapE - _ZN34_INTERNAL_49eb39b5_4_k_cu_53a3ca1e4cuda3std6ranges3__45__cpo4nextE)
_ZN34_INTERNAL_49eb39b5_4_k_cu_53a3ca1e4cuda3std6ranges3__45__cpo4nextE:
	.zero		1
	.type		_ZN34_INTERNAL_49eb39b5_4_k_cu_53a3ca1e4cuda3std6ranges3__45__cpo4swapE,@object
	.size		_ZN34_INTERNAL_49eb39b5_4_k_cu_53a3ca1e4cuda3std6ranges3__45__cpo4swapE,(_ZN34_INTERNAL_49eb39b5_4_k_cu_53a3ca1e6thrust24THRUST_300001_SM_1000_NS8cuda_cub10par_nosyncE - _ZN34_INTERNAL_49eb39b5_4_k_cu_53a3ca1e4cuda3std6ranges3__45__cpo4swapE)
_ZN34_INTERNAL_49eb39b5_4_k_cu_53a3ca1e4cuda3std6ranges3__45__cpo4swapE:
	.zero		1
	.type		_ZN34_INTERNAL_49eb39b5_4_k_cu_53a3ca1e6thrust24THRUST_300001_SM_1000_NS8cuda_cub10par_nosyncE,@object
	.size		_ZN34_INTERNAL_49eb39b5_4_k_cu_53a3ca1e6thrust24THRUST_300001_SM_1000_NS8cuda_cub10par_nosyncE,(_ZN34_INTERNAL_49eb39b5_4_k_cu_53a3ca1e6thrust24THRUST_300001_SM_1000_NS12placeholders2_9E - _ZN34_INTERNAL_49eb39b5_4_k_cu_53a3ca1e6thrust24THRUST_300001_SM_1000_NS8cuda_cub10par_nosyncE)
_ZN34_INTERNAL_49eb39b5_4_k_cu_53a3ca1e6thrust24THRUST_300001_SM_1000_NS8cuda_cub10par_nosyncE:
	.zero		1
	.type		_ZN34_INTERNAL_49eb39b5_4_k_cu_53a3ca1e6thrust24THRUST_300001_SM_1000_NS12placeholders2_9E,@object
	.size		_ZN34_INTERNAL_49eb39b5_4_k_cu_53a3ca1e6thrust24THRUST_300001_SM_1000_NS12placeholders2_9E,(_ZN34_INTERNAL_49eb39b5_4_k_cu_53a3ca1e4cuda3std3__436_GLOBAL__N__49eb39b5_4_k_cu_53a3ca1e6ignoreE - _ZN34_INTERNAL_49eb39b5_4_k_cu_53a3ca1e6thrust24THRUST_300001_SM_1000_NS12placeholders2_9E)
_ZN34_INTERNAL_49eb39b5_4_k_cu_53a3ca1e6thrust24THRUST_300001_SM_1000_NS12placeholders2_9E:
	.zero		1
	.type		_ZN34_INTERNAL_49eb39b5_4_k_cu_53a3ca1e4cuda3std3__436_GLOBAL__N__49eb39b5_4_k_cu_53a3ca1e6ignoreE,@object
	.size		_ZN34_INTERNAL_49eb39b5_4_k_cu_53a3ca1e4cuda3std3__436_GLOBAL__N__49eb39b5_4_k_cu_53a3ca1e6ignoreE,(_ZN34_INTERNAL_49eb39b5_4_k_cu_53a3ca1e4cuda3std6ranges3__45__cpo4dataE - _ZN34_INTERNAL_49eb39b5_4_k_cu_53a3ca1e4cuda3std3__436_GLOBAL__N__49eb39b5_4_k_cu_53a3ca1e6ignoreE)
_ZN34_INTERNAL_49eb39b5_4_k_cu_53a3ca1e4cuda3std3__436_GLOBAL__N__49eb39b5_4_k_cu_53a3ca1e6ignoreE:
	.zero		1
	.type		_ZN34_INTERNAL_49eb39b5_4_k_cu_53a3ca1e4cuda3std6ranges3__45__cpo4dataE,@object
	.size		_ZN34_INTERNAL_49eb39b5_4_k_cu_53a3ca1e4cuda3std6ranges3__45__cpo4dataE,(_ZN34_INTERNAL_49eb39b5_4_k_cu_53a3ca1e6thrust24THRUST_300001_SM_1000_NS12placeholders2_1E - _ZN34_INTERNAL_49eb39b5_4_k_cu_53a3ca1e4cuda3std6ranges3__45__cpo4dataE)
_ZN34_INTERNAL_49eb39b5_4_k_cu_53a3ca1e4cuda3std6ranges3__45__cpo4dataE:
	.zero		1
	.type		_ZN34_INTERNAL_49eb39b5_4_k_cu_53a3ca1e6thrust24THRUST_300001_SM_1000_NS12placeholders2_1E,@object
	.size		_ZN34_INTERNAL_49eb39b5_4_k_cu_53a3ca1e6thrust24THRUST_300001_SM_1000_NS12placeholders2_1E,(_ZN34_INTERNAL_49eb39b5_4_k_cu_53a3ca1e4cuda3std3__45__cpo5beginE - _ZN34_INTERNAL_49eb39b5_4_k_cu_53a3ca1e6thrust24THRUST_300001_SM_1000_NS12placeholders2_1E)
_ZN34_INTERNAL_49eb39b5_4_k_cu_53a3ca1e6thrust24THRUST_300001_SM_1000_NS12placeholders2_1E:
	.zero		1
	.type		_ZN34_INTERNAL_49eb39b5_4_k_cu_53a3ca1e4cuda3std3__45__cpo5beginE,@object
	.size		_ZN34_INTERNAL_49eb39b5_4_k_cu_53a3ca1e4cuda3std3__45__cpo5beginE,(_ZN34_INTERNAL_49eb39b5_4_k_cu_53a3ca1e4cuda3std6ranges3__45__cpo5beginE - _ZN34_INTERNAL_49eb39b5_4_k_cu_53a3ca1e4cuda3std3__45__cpo5beginE)
_ZN34_INTERNAL_49eb39b5_4_k_cu_53a3ca1e4cuda3std3__45__cpo5beginE:
	.zero		1
	.type		_ZN34_INTERNAL_49eb39b5_4_k_cu_53a3ca1e4cuda3std6ranges3__45__cpo5beginE,@object
	.size		_ZN34_INTERNAL_49eb39b5_4_k_cu_53a3ca1e4cuda3std6ranges3__45__cpo5beginE,(_ZN34_INTERNAL_49eb39b5_4_k_cu_53a3ca1e6thrust24THRUST_300001_SM_1000_NS12placeholders2_5E - _ZN34_INTERNAL_49eb39b5_4_k_cu_53a3ca1e4cuda3std6ranges3__45__cpo5beginE)
_ZN34_INTERNAL_49eb39b5_4_k_cu_53a3ca1e4cuda3std6ranges3__45__cpo5beginE:
	.zero		1
	.type		_ZN34_INTERNAL_49eb39b5_4_k_cu_53a3ca1e6thrust24THRUST_300001_SM_1000_NS12placeholders2_5E,@object
	.size		_ZN34_INTERNAL_49eb39b5_4_k_cu_53a3ca1e6thrust24THRUST_300001_SM_1000_NS12placeholders2_5E,(_ZN34_INTERNAL_49eb39b5_4_k_cu_53a3ca1e4cuda3std3__45__cpo6rbeginE - _ZN34_INTERNAL_49eb39b5_4_k_cu_53a3ca1e6thrust24THRUST_300001_SM_1000_NS12placeholders2_5E)
_ZN34_INTERNAL_49eb39b5_4_k_cu_53a3ca1e6thrust24THRUST_300001_SM_1000_NS12placeholders2_5E:
	.zero		1
	.type		_ZN34_INTERNAL_49eb39b5_4_k_cu_53a3ca1e4cuda3std3__45__cpo6rbeginE,@object
	.size		_ZN34_INTERNAL_49eb39b5_4_k_cu_53a3ca1e4cuda3std3__45__cpo6rbeginE,(_ZN34_INTERNAL_49eb39b5_4_k_cu_53a3ca1e4cuda3std6ranges3__45__cpo7advanceE - _ZN34_INTERNAL_49eb39b5_4_k_cu_53a3ca1e4cuda3std3__45__cpo6rbeginE)
_ZN34_INTERNAL_49eb39b5_4_k_cu_53a3ca1e4cuda3std3__45__cpo6rbeginE:
	.zero		1
	.type		_ZN34_INTERNAL_49eb39b5_4_k_cu_53a3ca1e4cuda3std6ranges3__45__cpo7advanceE,@object
	.size		_ZN34_INTERNAL_49eb39b5_4_k_cu_53a3ca1e4cuda3std6ranges3__45__cpo7advanceE,(_ZN34_INTERNAL_49eb39b5_4_k_cu_53a3ca1e4cuda3std3__47nulloptE - _ZN34_INTERNAL_49eb39b5_4_k_cu_53a3ca1e4cuda3std6ranges3__45__cpo7advanceE)
_ZN34_INTERNAL_49eb39b5_4_k_cu_53a3ca1e4cuda3std6ranges3__45__cpo7advanceE:
	.zero		1
	.type		_ZN34_INTERNAL_49eb39b5_4_k_cu_53a3ca1e4cuda3std3__47nulloptE,@object
	.size		_ZN34_INTERNAL_49eb39b5_4_k_cu_53a3ca1e4cuda3std3__47nulloptE,(_ZN34_INTERNAL_49eb39b5_4_k_cu_53a3ca1e4cuda3std6ranges3__45__cpo8distanceE - _ZN34_INTERNAL_49eb39b5_4_k_cu_53a3ca1e4cuda3std3__47nulloptE)
_ZN34_INTERNAL_49eb39b5_4_k_cu_53a3ca1e4cuda3std3__47nulloptE:
	.zero		1
	.type		_ZN34_INTERNAL_49eb39b5_4_k_cu_53a3ca1e4cuda3std6ranges3__45__cpo8distanceE,@object
	.size		_ZN34_INTERNAL_49eb39b5_4_k_cu_53a3ca1e4cuda3std6ranges3__45__cpo8distanceE,(_ZN34_INTERNAL_49eb39b5_4_k_cu_53a3ca1e6thrust24THRUST_300001_SM_1000_NS12placeholders3_10E - _ZN34_INTERNAL_49eb39b5_4_k_cu_53a3ca1e4cuda3std6ranges3__45__cpo8distanceE)
_ZN34_INTERNAL_49eb39b5_4_k_cu_53a3ca1e4cuda3std6ranges3__45__cpo8distanceE:
	.zero		1
	.type		_ZN34_INTERNAL_49eb39b5_4_k_cu_53a3ca1e6thrust24THRUST_300001_SM_1000_NS12placeholders3_10E,@object
	.size		_ZN34_INTERNAL_49eb39b5_4_k_cu_53a3ca1e6thrust24THRUST_300001_SM_1000_NS12placeholders3_10E,(_ZN34_INTERNAL_49eb39b5_4_k_cu_53a3ca1e4cuda3std3__419piecewise_constructE - _ZN34_INTERNAL_49eb39b5_4_k_cu_53a3ca1e6thrust24THRUST_300001_SM_1000_NS12placeholders3_10E)
_ZN34_INTERNAL_49eb39b5_4_k_cu_53a3ca1e6thrust24THRUST_300001_SM_1000_NS12placeholders3_10E:
	.zero		1
	.type		_ZN34_INTERNAL_49eb39b5_4_k_cu_53a3ca1e4cuda3std3__419piecewise_constructE,@object
	.size		_ZN34_INTERNAL_49eb39b5_4_k_cu_53a3ca1e4cuda3std3__419piecewise_constructE,(_ZN34_INTERNAL_49eb39b5_4_k_cu_53a3ca1e4cuda3std6ranges3__45__cpo5cdataE - _ZN34_INTERNAL_49eb39b5_4_k_cu_53a3ca1e4cuda3std3__419piecewise_constructE)
_ZN34_INTERNAL_49eb39b5_4_k_cu_53a3ca1e4cuda3std3__419piecewise_constructE:
	.zero		1
	.type		_ZN34_INTERNAL_49eb39b5_4_k_cu_53a3ca1e4cuda3std6ranges3__45__cpo5cdataE,@object
	.size		_ZN34_INTERNAL_49eb39b5_4_k_cu_53a3ca1e4cuda3std6ranges3__45__cpo5cdataE,(_ZN34_INTERNAL_49eb39b5_4_k_cu_53a3ca1e6thrust24THRUST_300001_SM_1000_NS12placeholders2_2E - _ZN34_INTERNAL_49eb39b5_4_k_cu_53a3ca1e4cuda3std6ranges3__45__cpo5cdataE)
_ZN34_INTERNAL_49eb39b5_4_k_cu_53a3ca1e4cuda3std6ranges3__45__cpo5cdataE:
	.zero		1
	.type		_ZN34_INTERNAL_49eb39b5_4_k_cu_53a3ca1e6thrust24THRUST_300001_SM_1000_NS12placeholders2_2E,@object
	.size		_ZN34_INTERNAL_49eb39b5_4_k_cu_53a3ca1e6thrust24THRUST_300001_SM_1000_NS12placeholders2_2E,(_ZN34_INTERNAL_49eb39b5_4_k_cu_53a3ca1e4cuda3std3__45__cpo3endE - _ZN34_INTERNAL_49eb39b5_4_k_cu_53a3ca1e6thrust24THRUST_300001_SM_1000_NS12placeholders2_2E)
_ZN34_INTERNAL_49eb39b5_4_k_cu_53a3ca1e6thrust24THRUST_300001_SM_1000_NS12placeholders2_2E:
	.zero		1
	.type		_ZN34_INTERNAL_49eb39b5_4_k_cu_53a3ca1e4cuda3std3__45__cpo3endE,@object
	.size		_ZN34_INTERNAL_49eb39b5_4_k_cu_53a3ca1e4cuda3std3__45__cpo3endE,(_ZN34_INTERNAL_49eb39b5_4_k_cu_53a3ca1e4cuda3std6ranges3__45__cpo3endE - _ZN34_INTERNAL_49eb39b5_4_k_cu_53a3ca1e4cuda3std3__45__cpo3endE)
_ZN34_INTERNAL_49eb39b5_4_k_cu_53a3ca1e4cuda3std3__45__cpo3endE:
	.zero		1
	.type		_ZN34_INTERNAL_49eb39b5_4_k_cu_53a3ca1e4cuda3std6ranges3__45__cpo3endE,@object
	.size		_ZN34_INTERNAL_49eb39b5_4_k_cu_53a3ca1e4cuda3std6ranges3__45__cpo3endE,(_ZN34_INTERNAL_49eb39b5_4_k_cu_53a3ca1e6thrust24THRUST_300001_SM_1000_NS12placeholders2_6E - _ZN34_INTERNAL_49eb39b5_4_k_cu_53a3ca1e4cuda3std6ranges3__45__cpo3endE)
_ZN34_INTERNAL_49eb39b5_4_k_cu_53a3ca1e4cuda3std6ranges3__45__cpo3endE:
	.zero		1
	.type		_ZN34_INTERNAL_49eb39b5_4_k_cu_53a3ca1e6thrust24THRUST_300001_SM_1000_NS12placeholders2_6E,@object
	.size		_ZN34_INTERNAL_49eb39b5_4_k_cu_53a3ca1e6thrust24THRUST_300001_SM_1000_NS12placeholders2_6E,(_ZN34_INTERNAL_49eb39b5_4_k_cu_53a3ca1e4cuda3std3__45__cpo4rendE - _ZN34_INTERNAL_49eb39b5_4_k_cu_53a3ca1e6thrust24THRUST_300001_SM_1000_NS12placeholders2_6E)
_ZN34_INTERNAL_49eb39b5_4_k_cu_53a3ca1e6thrust24THRUST_300001_SM_1000_NS12placeholders2_6E:
	.zero		1
	.type		_ZN34_INTERNAL_49eb39b5_4_k_cu_53a3ca1e4cuda3std3__45__cpo4rendE,@object
	.size		_ZN34_INTERNAL_49eb39b5_4_k_cu_53a3ca1e4cuda3std3__45__cpo4rendE,(_ZN34_INTERNAL_49eb39b5_4_k_cu_53a3ca1e4cuda3std6ranges3__45__cpo9iter_swapE - _ZN34_INTERNAL_49eb39b5_4_k_cu_53a3ca1e4cuda3std3__45__cpo4rendE)
_ZN34_INTERNAL_49eb39b5_4_k_cu_53a3ca1e4cuda3std3__45__cpo4rendE:
	.zero		1
	.type		_ZN34_INTERNAL_49eb39b5_4_k_cu_53a3ca1e4cuda3std6ranges3__45__cpo9iter_swapE,@object
	.size		_ZN34_INTERNAL_49eb39b5_4_k_cu_53a3ca1e4cuda3std6ranges3__45__cpo9iter_swapE,(_ZN34_INTERNAL_49eb39b5_4_k_cu_53a3ca1e4cuda3std3__48unexpectE - _ZN34_INTERNAL_49eb39b5_4_k_cu_53a3ca1e4cuda3std6ranges3__45__cpo9iter_swapE)
_ZN34_INTERNAL_49eb39b5_4_k_cu_53a3ca1e4cuda3std6ranges3__45__cpo9iter_swapE:
	.zero		1
	.type		_ZN34_INTERNAL_49eb39b5_4_k_cu_53a3ca1e4cuda3std3__48unexpectE,@object
	.size		_ZN34_INTERNAL_49eb39b5_4_k_cu_53a3ca1e4cuda3std3__48unexpectE,(_ZN34_INTERNAL_49eb39b5_4_k_cu_53a3ca1e6thrust24THRUST_300001_SM_1000_NS8cuda_cub3parE - _ZN34_INTERNAL_49eb39b5_4_k_cu_53a3ca1e4cuda3std3__48unexpectE)
_ZN34_INTERNAL_49eb39b5_4_k_cu_53a3ca1e4cuda3std3__48unexpectE:
	.zero		1
	.type		_ZN34_INTERNAL_49eb39b5_4_k_cu_53a3ca1e6thrust24THRUST_300001_SM_1000_NS8cuda_cub3parE,@object
	.size		_ZN34_INTERNAL_49eb39b5_4_k_cu_53a3ca1e6thrust24THRUST_300001_SM_1000_NS8cuda_cub3parE,(_ZN34_INTERNAL_49eb39b5_4_k_cu_53a3ca1e6thrust24THRUST_300001_SM_1000_NS12placeholders2_4E - _ZN34_INTERNAL_49eb39b5_4_k_cu_53a3ca1e6thrust24THRUST_300001_SM_1000_NS8cuda_cub3parE)
_ZN34_INTERNAL_49eb39b5_4_k_cu_53a3ca1e6thrust24THRUST_300001_SM_1000_NS8cuda_cub3parE:
	.zero		1
	.type		_ZN34_INTERNAL_49eb39b5_4_k_cu_53a3ca1e6thrust24THRUST_300001_SM_1000_NS12placeholders2_4E,@object
	.size		_ZN34_INTERNAL_49eb39b5_4_k_cu_53a3ca1e6thrust24THRUST_300001_SM_1000_NS12placeholders2_4E,(_ZN34_INTERNAL_49eb39b5_4_k_cu_53a3ca1e4cuda3std3__45__cpo4cendE - _ZN34_INTERNAL_49eb39b5_4_k_cu_53a3ca1e6thrust24THRUST_300001_SM_1000_NS12placeholders2_4E)
_ZN34_INTERNAL_49eb39b5_4_k_cu_53a3ca1e6thrust24THRUST_300001_SM_1000_NS12placeholders2_4E:
	.zero		1
	.type		_ZN34_INTERNAL_49eb39b5_4_k_cu_53a3ca1e4cuda3std3__45__cpo4cendE,@object
	.size		_ZN34_INTERNAL_49eb39b5_4_k_cu_53a3ca1e4cuda3std3__45__cpo4cendE,(_ZN34_INTERNAL_49eb39b5_4_k_cu_53a3ca1e4cuda3std6ranges3__45__cpo4cendE - _ZN34_INTERNAL_49eb39b5_4_k_cu_53a3ca1e4cuda3std3__45__cpo4cendE)
_ZN34_INTERNAL_49eb39b5_4_k_cu_53a3ca1e4cuda3std3__45__cpo4cendE:
	.zero		1
	.type		_ZN34_INTERNAL_49eb39b5_4_k_cu_53a3ca1e4cuda3std6ranges3__45__cpo4cendE,@object
	.size		_ZN34_INTERNAL_49eb39b5_4_k_cu_53a3ca1e4cuda3std6ranges3__45__cpo4cendE,(_ZN34_INTERNAL_49eb39b5_4_k_cu_53a3ca1e4cuda3std3__420unreachable_sentinelE - _ZN34_INTERNAL_49eb39b5_4_k_cu_53a3ca1e4cuda3std6ranges3__45__cpo4cendE)
_ZN34_INTERNAL_49eb39b5_4_k_cu_53a3ca1e4cuda3std6ranges3__45__cpo4cendE:
	.zero		1
	.type		_ZN34_INTERNAL_49eb39b5_4_k_cu_53a3ca1e4cuda3std3__420unreachable_sentinelE,@object
	.size		_ZN34_INTERNAL_49eb39b5_4_k_cu_53a3ca1e4cuda3std3__420unreachable_sentinelE,(_ZN34_INTERNAL_49eb39b5_4_k_cu_53a3ca1e4cuda3std6ranges3__45__cpo5ssizeE - _ZN34_INTERNAL_49eb39b5_4_k_cu_53a3ca1e4cuda3std3__420unreachable_sentinelE)
_ZN34_INTERNAL_49eb39b5_4_k_cu_53a3ca1e4cuda3std3__420unreachable_sentinelE:
	.zero		1
	.type		_ZN34_INTERNAL_49eb39b5_4_k_cu_53a3ca1e4cuda3std6ranges3__45__cpo5ssizeE,@object
	.size		_ZN34_INTERNAL_49eb39b5_4_k_cu_53a3ca1e4cuda3std6ranges3__45__cpo5ssizeE,(_ZN34_INTERNAL_49eb39b5_4_k_cu_53a3ca1e6thrust24THRUST_300001_SM_1000_NS12placeholders2_8E - _ZN34_INTERNAL_49eb39b5_4_k_cu_53a3ca1e4cuda3std6ranges3__45__cpo5ssizeE)
_ZN34_INTERNAL_49eb39b5_4_k_cu_53a3ca1e4cuda3std6ranges3__45__cpo5ssizeE:
	.zero		1
	.type		_ZN34_INTERNAL_49eb39b5_4_k_cu_53a3ca1e6thrust24THRUST_300001_SM_1000_NS12placeholders2_8E,@object
	.size		_ZN34_INTERNAL_49eb39b5_4_k_cu_53a3ca1e6thrust24THRUST_300001_SM_1000_NS12placeholders2_8E,(_ZN34_INTERNAL_49eb39b5_4_k_cu_53a3ca1e4cuda3std3__45__cpo5crendE - _ZN34_INTERNAL_49eb39b5_4_k_cu_53a3ca1e6thrust24THRUST_300001_SM_1000_NS12placeholders2_8E)
_ZN34_INTERNAL_49eb39b5_4_k_cu_53a3ca1e6thrust24THRUST_300001_SM_1000_NS12placeholders2_8E:
	.zero		1
	.type		_ZN34_INTERNAL_49eb39b5_4_k_cu_53a3ca1e4cuda3std3__45__cpo5crendE,@object
	.size		_ZN34_INTERNAL_49eb39b5_4_k_cu_53a3ca1e4cuda3std3__45__cpo5crendE,(_ZN34_INTERNAL_49eb39b5_4_k_cu_53a3ca1e4cuda3std6ranges3__45__cpo4prevE - _ZN34_INTERNAL_49eb39b5_4_k_cu_53a3ca1e4cuda3std3__45__cpo5crendE)
_ZN34_INTERNAL_49eb39b5_4_k_cu_53a3ca1e4cuda3std3__45__cpo5crendE:
	.zero		1
	.type		_ZN34_INTERNAL_49eb39b5_4_k_cu_53a3ca1e4cuda3std6ranges3__45__cpo4prevE,@object
	.size		_ZN34_INTERNAL_49eb39b5_4_k_cu_53a3ca1e4cuda3std6ranges3__45__cpo4prevE,(_ZN34_INTERNAL_49eb39b5_4_k_cu_53a3ca1e4cuda3std6ranges3__45__cpo9iter_moveE - _ZN34_INTERNAL_49eb39b5_4_k_cu_53a3ca1e4cuda3std6ranges3__45__cpo4prevE)
_ZN34_INTERNAL_49eb39b5_4_k_cu_53a3ca1e4cuda3std6ranges3__45__cpo4prevE:
	.zero		1
	.type		_ZN34_INTERNAL_49eb39b5_4_k_cu_53a3ca1e4cuda3std6ranges3__45__cpo9iter_moveE,@object
	.size		_ZN34_INTERNAL_49eb39b5_4_k_cu_53a3ca1e4cuda3std6ranges3__45__cpo9iter_moveE,(_ZN34_INTERNAL_49eb39b5_4_k_cu_53a3ca1e6thrust24THRUST_300001_SM_1000_NS6system6detail10sequential3seqE - _ZN34_INTERNAL_49eb39b5_4_k_cu_53a3ca1e4cuda3std6ranges3__45__cpo9iter_moveE)
_ZN34_INTERNAL_49eb39b5_4_k_cu_53a3ca1e4cuda3std6ranges3__45__cpo9iter_moveE:
	.zero		1
	.type		_ZN34_INTERNAL_49eb39b5_4_k_cu_53a3ca1e6thrust24THRUST_300001_SM_1000_NS6system6detail10sequential3seqE,@object
	.size		_ZN34_INTERNAL_49eb39b5_4_k_cu_53a3ca1e6thrust24THRUST_300001_SM_1000_NS6system6detail10sequential3seqE,(.L_31 - _ZN34_INTERNAL_49eb39b5_4_k_cu_53a3ca1e6thrust24THRUST_300001_SM_1000_NS6system6detail10sequential3seqE)
_ZN34_INTERNAL_49eb39b5_4_k_cu_53a3ca1e6thrust24THRUST_300001_SM_1000_NS6system6detail10sequential3seqE:
	.zero		1
.L_31:


//--------------------- .nv.constant0._ZN3cub18CUB_300001_SM_10006detail8for_each13static_kernelINS2_12policy_hub_t12policy_500_tEmN6thrust24THRUST_300001_SM_1000_NS8cuda_cub20__uninitialized_fill7functorINS7_10device_ptrIfEEfEEEEvT0_T1_ --------------------------
	.section	.nv.constant0._ZN3cub18CUB_300001_SM_10006detail8for_each13static_kernelINS2_12policy_hub_t12policy_500_tEmN6thrust24THRUST_300001_SM_1000_NS8cuda_cub20__uninitialized_fill7functorINS7_10device_ptrIfEEfEEEEvT0_T1_,"a",@progbits
	.sectionflags	@""
	.align	4
.nv.constant0._ZN3cub18CUB_300001_SM_10006detail8for_each13static_kernelINS2_12policy_hub_t12policy_500_tEmN6thrust24THRUST_300001_SM_1000_NS8cuda_cub20__uninitialized_fill7functorINS7_10device_ptrIfEEfEEEEvT0_T1_:
	.zero		920


//--------------------- .nv.constant0._ZN3cub18CUB_300001_SM_10006detail11EmptyKernelIvEEvv --------------------------
	.section	.nv.constant0._ZN3cub18CUB_300001_SM_10006detail11EmptyKernelIvEEvv,"a",@progbits
	.sectionflags	@""
	.align	4
.nv.constant0._ZN3cub18CUB_300001_SM_10006detail11EmptyKernelIvEEvv:
	.zero		896


//--------------------- .nv.constant0._Z16structureOfArrayPKfS0_PfS1_i --------------------------
	.section	.nv.constant0._Z16structureOfArrayPKfS0_PfS1_i,"a",@progbits
	.sectionflags	@""
	.align	4
.nv.constant0._Z16structureOfArrayPKfS0_PfS1_i:
	.zero		932


//--------------------- .nv.constant0._Z16arrayOfStructurePK2ssPS_i --------------------------
	.section	.nv.constant0._Z16arrayOfStructurePK2ssPS_i,"a",@progbits
	.sectionflags	@""
	.align	4
.nv.constant0._Z16arrayOfStructurePK2ssPS_i:
	.zero		916


//--------------------- SYMBOLS --------------------------

	.type		.nv.reservedSmem.offset0,@object
	.size		.nv.reservedSmem.offset0,0x4
